//
// Generated by NVIDIA NVVM Compiler
//
// Compiler Build ID: CL-36424714
// Cuda compilation tools, release 13.0, V13.0.88
// Based on NVVM 20.0.0
//

.version 9.0
.target sm_100
.address_size 64

	// .globl	_Z21CalculatePArrayKernelimPfS_S_S_
.extern .func  (.param .b32 func_retval0) vprintf
(
	.param .b64 vprintf_param_0,
	.param .b64 vprintf_param_1
)
;
.func  (.param .b64 func_retval0) __internal_accurate_pow
(
	.param .b64 __internal_accurate_pow_param_0
)
;
// _ZZ21CalculatePArrayKernelimPfS_S_S_E7A_Local has been demoted
// _ZZ21CalculatePArrayKernelimPfS_S_S_E7B_Local has been demoted
// _ZZ21CalculatePArrayKernelimPfS_S_S_E7C_Local has been demoted
// _ZZ21CalculatePArrayKernelimPfS_S_S_E7D_Local has been demoted
.global .align 1 .b8 $str[41] = {73, 32, 115, 104, 111, 117, 108, 100, 32, 114, 117, 110, 32, 111, 110, 108, 121, 32, 111, 110, 99, 101, 32, 102, 111, 114, 32, 65, 95, 76, 111, 99, 97, 108, 32, 37, 100, 33, 32, 10};
.global .align 1 .b8 $str$1[13] = {65, 32, 108, 111, 99, 97, 108, 32, 37, 102, 32, 10};

.visible .entry _Z21CalculatePArrayKernelimPfS_S_S_(
	.param .u32 _Z21CalculatePArrayKernelimPfS_S_S__param_0,
	.param .u64 _Z21CalculatePArrayKernelimPfS_S_S__param_1,
	.param .u64 .ptr .align 1 _Z21CalculatePArrayKernelimPfS_S_S__param_2,
	.param .u64 .ptr .align 1 _Z21CalculatePArrayKernelimPfS_S_S__param_3,
	.param .u64 .ptr .align 1 _Z21CalculatePArrayKernelimPfS_S_S__param_4,
	.param .u64 .ptr .align 1 _Z21CalculatePArrayKernelimPfS_S_S__param_5
)
{
	.local .align 8 .b8 	__local_depot0[8];
	.reg .b64 	%SP;
	.reg .b64 	%SPL;
	.reg .pred 	%p<51>;
	.reg .b16 	%rs<2>;
	.reg .b32 	%r<147>;
	.reg .b32 	%f<82>;
	.reg .b64 	%rd<65>;
	.reg .b64 	%fd<23>;
	// demoted variable
	.shared .align 4 .b8 _ZZ21CalculatePArrayKernelimPfS_S_S_E7A_Local[28];
	// demoted variable
	.shared .align 4 .b8 _ZZ21CalculatePArrayKernelimPfS_S_S_E7B_Local[28];
	// demoted variable
	.shared .align 4 .b8 _ZZ21CalculatePArrayKernelimPfS_S_S_E7C_Local[28];
	// demoted variable
	.shared .align 4 .b8 _ZZ21CalculatePArrayKernelimPfS_S_S_E7D_Local[28];
	mov.u64 	%SPL, __local_depot0;
	cvta.local.u64 	%SP, %SPL;
	ld.param.u32 	%r29, [_Z21CalculatePArrayKernelimPfS_S_S__param_0];
	ld.param.u64 	%rd7, [_Z21CalculatePArrayKernelimPfS_S_S__param_4];
	ld.param.u64 	%rd8, [_Z21CalculatePArrayKernelimPfS_S_S__param_5];
	cvta.to.global.u64 	%rd1, %rd8;
	cvta.to.global.u64 	%rd2, %rd7;
	setp.lt.s32 	%p2, %r29, 2;
	@%p2 bra 	$L__BB0_44;
	mov.u32 	%r1, %ctaid.y;
	mov.u32 	%r31, %tid.x;
	mov.u32 	%r32, %tid.y;
	cvt.rn.f64.u32 	%fd2, %r29;
	mov.f64 	%fd3, 0d4000000000000000;
	{
	.reg .b32 %temp; 
	mov.b64 	{%temp, %r2}, %fd3;
	}
	{
	.reg .b32 %temp; 
	mov.b64 	{%temp, %r33}, %fd2;
	}
	shr.u32 	%r34, %r33, 20;
	and.b32  	%r35, %r34, 2047;
	add.s32 	%r36, %r35, -1012;
	mov.b64 	%rd9, %fd2;
	shl.b64 	%rd10, %rd9, %r36;
	setp.eq.s64 	%p3, %rd10, -9223372036854775808;
	{ // callseq 0, 0
	.param .b64 param0;
	st.param.f64 	[param0], %fd2;
	.param .b64 retval0;
	call.uni (retval0), 
	__internal_accurate_pow, 
	(
	param0
	);
	ld.param.f64 	%fd4, [retval0];
	} // callseq 0
	setp.lt.s32 	%p4, %r2, 0;
	neg.f64 	%fd6, %fd4;
	selp.f64 	%fd7, %fd6, %fd4, %p3;
	selp.f64 	%fd1, %fd7, %fd4, %p4;
	cvt.rzi.s32.f64 	%r3, %fd1;
	add.s32 	%r4, %r3, -1;
	mad.lo.s32 	%r5, %r32, 3, %r31;
	shl.b32 	%r37, %r5, 2;
	mov.u32 	%r38, _ZZ21CalculatePArrayKernelimPfS_S_S_E7A_Local;
	add.s32 	%r6, %r38, %r37;
	mov.u32 	%r39, _ZZ21CalculatePArrayKernelimPfS_S_S_E7B_Local;
	add.s32 	%r7, %r39, %r37;
	setp.eq.s32 	%p5, %r1, 2;
	or.b32  	%r40, %r32, %r31;
	setp.eq.s32 	%p6, %r40, 0;
	and.pred  	%p1, %p5, %p6;
	mov.b32 	%r143, 1;
	not.pred 	%p16, %p1;
	add.u64 	%rd24, %SP, 0;
	mov.u64 	%rd26, $str;
	mov.u64 	%rd34, $str$1;
	cvt.u16.u32 	%rs1, %r1;
$L__BB0_2:
	setp.lt.s32 	%p7, %r2, 0;
	add.s32 	%r9, %r143, -1;
	cvt.rn.f64.s32 	%fd8, %r9;
	{
	.reg .b32 %temp; 
	mov.b64 	{%temp, %r41}, %fd8;
	}
	shr.u32 	%r42, %r41, 20;
	and.b32  	%r43, %r42, 2047;
	add.s32 	%r44, %r43, -1012;
	mov.b64 	%rd12, %fd8;
	shl.b64 	%rd13, %rd12, %r44;
	setp.eq.s64 	%p8, %rd13, -9223372036854775808;
	{ // callseq 1, 0
	.param .b64 param0;
	st.param.f64 	[param0], %fd8;
	.param .b64 retval0;
	call.uni (retval0), 
	__internal_accurate_pow, 
	(
	param0
	);
	ld.param.f64 	%fd9, [retval0];
	} // callseq 1
	neg.f64 	%fd11, %fd9;
	selp.f64 	%fd12, %fd11, %fd9, %p8;
	selp.f64 	%fd13, %fd12, %fd9, %p7;
	setp.eq.s32 	%p9, %r9, 0;
	selp.f64 	%fd14, 0d3FF0000000000000, %fd13, %p9;
	cvt.rzi.s32.f64 	%r10, %fd14;
	sub.f64 	%fd15, %fd1, %fd14;
	cvt.rzi.s32.f64 	%r11, %fd15;
	setp.gt.s32 	%p10, %r5, %r11;
	@%p10 bra 	$L__BB0_43;
	rem.s32 	%r45, %r5, %r10;
	setp.ne.s32 	%p11, %r45, 0;
	@%p11 bra 	$L__BB0_43;
	setp.eq.s32 	%p12, %r1, 1;
	@%p12 bra 	$L__BB0_6;
	ld.param.u64 	%rd62, [_Z21CalculatePArrayKernelimPfS_S_S__param_2];
	setp.eq.s32 	%p13, %r1, 0;
	mad.lo.s32 	%r46, %r4, %r9, %r5;
	cvta.to.global.u64 	%rd15, %rd62;
	mul.wide.s32 	%rd16, %r46, 4;
	add.s64 	%rd17, %rd15, %rd16;
	ld.global.f32 	%f6, [%rd17];
	st.shared.f32 	[%r6], %f6;
	@%p13 bra 	$L__BB0_8;
$L__BB0_6:
	setp.ne.s32 	%p14, %r1, 3;
	mad.lo.s32 	%r12, %r4, %r9, %r5;
	mul.wide.s32 	%rd18, %r12, 4;
	add.s64 	%rd19, %rd2, %rd18;
	ld.global.f32 	%f7, [%rd19];
	shl.b32 	%r47, %r5, 2;
	mov.u32 	%r48, _ZZ21CalculatePArrayKernelimPfS_S_S_E7C_Local;
	add.s32 	%r49, %r48, %r47;
	st.shared.f32 	[%r49], %f7;
	@%p14 bra 	$L__BB0_8;
	add.s64 	%rd21, %rd1, %rd18;
	ld.global.f32 	%f8, [%rd21];
	mov.u32 	%r51, _ZZ21CalculatePArrayKernelimPfS_S_S_E7D_Local;
	add.s32 	%r52, %r51, %r47;
	st.shared.f32 	[%r52], %f8;
$L__BB0_8:
	ld.param.u64 	%rd64, [_Z21CalculatePArrayKernelimPfS_S_S__param_3];
	mad.lo.s32 	%r13, %r4, %r9, %r5;
	cvta.to.global.u64 	%rd22, %rd64;
	mul.wide.s32 	%rd23, %r13, 4;
	add.s64 	%rd3, %rd22, %rd23;
	ld.global.f32 	%f9, [%rd3];
	st.shared.f32 	[%r7], %f9;
	bar.sync 	0;
	setp.ne.s32 	%p15, %r143, 2;
	or.pred  	%p17, %p16, %p15;
	@%p17 bra 	$L__BB0_17;
	cvta.to.local.u64 	%rd25, %rd24;
	st.local.u32 	[%rd25], %r4;
	cvta.global.u64 	%rd27, %rd26;
	{ // callseq 2, 0
	.param .b64 param0;
	st.param.b64 	[param0], %rd27;
	.param .b64 param1;
	st.param.b64 	[param1], %rd24;
	.param .b32 retval0;
	call.uni (retval0), 
	vprintf, 
	(
	param0, 
	param1
	);
	ld.param.b32 	%r53, [retval0];
	} // callseq 2
	setp.lt.s32 	%p18, %r11, 0;
	@%p18 bra 	$L__BB0_17;
	add.s32 	%r14, %r11, 1;
	and.b32  	%r15, %r14, 3;
	setp.lt.u32 	%p19, %r11, 3;
	mov.b32 	%r146, 0;
	@%p19 bra 	$L__BB0_13;
	and.b32  	%r146, %r14, -4;
	mov.u32 	%r57, _ZZ21CalculatePArrayKernelimPfS_S_S_E7A_Local;
	add.s32 	%r144, %r57, 8;
	neg.s32 	%r145, %r146;
$L__BB0_12:
	ld.shared.f32 	%f10, [%r144+-8];
	cvt.f64.f32 	%fd16, %f10;
	add.u64 	%rd28, %SP, 0;
	add.u64 	%rd29, %SPL, 0;
	st.local.f64 	[%rd29], %fd16;
	mov.u64 	%rd30, $str$1;
	cvta.global.u64 	%rd31, %rd30;
	{ // callseq 3, 0
	.param .b64 param0;
	st.param.b64 	[param0], %rd31;
	.param .b64 param1;
	st.param.b64 	[param1], %rd28;
	.param .b32 retval0;
	call.uni (retval0), 
	vprintf, 
	(
	param0, 
	param1
	);
	ld.param.b32 	%r58, [retval0];
	} // callseq 3
	ld.shared.f32 	%f11, [%r144+-4];
	cvt.f64.f32 	%fd17, %f11;
	st.local.f64 	[%rd29], %fd17;
	{ // callseq 4, 0
	.param .b64 param0;
	st.param.b64 	[param0], %rd31;
	.param .b64 param1;
	st.param.b64 	[param1], %rd28;
	.param .b32 retval0;
	call.uni (retval0), 
	vprintf, 
	(
	param0, 
	param1
	);
	ld.param.b32 	%r60, [retval0];
	} // callseq 4
	ld.shared.f32 	%f12, [%r144];
	cvt.f64.f32 	%fd18, %f12;
	st.local.f64 	[%rd29], %fd18;
	{ // callseq 5, 0
	.param .b64 param0;
	st.param.b64 	[param0], %rd31;
	.param .b64 param1;
	st.param.b64 	[param1], %rd28;
	.param .b32 retval0;
	call.uni (retval0), 
	vprintf, 
	(
	param0, 
	param1
	);
	ld.param.b32 	%r62, [retval0];
	} // callseq 5
	ld.shared.f32 	%f13, [%r144+4];
	cvt.f64.f32 	%fd19, %f13;
	st.local.f64 	[%rd29], %fd19;
	{ // callseq 6, 0
	.param .b64 param0;
	st.param.b64 	[param0], %rd31;
	.param .b64 param1;
	st.param.b64 	[param1], %rd28;
	.param .b32 retval0;
	call.uni (retval0), 
	vprintf, 
	(
	param0, 
	param1
	);
	ld.param.b32 	%r64, [retval0];
	} // callseq 6
	add.s32 	%r145, %r145, 4;
	add.s32 	%r144, %r144, 16;
	setp.ne.s32 	%p20, %r145, 0;
	@%p20 bra 	$L__BB0_12;
$L__BB0_13:
	setp.eq.s32 	%p21, %r15, 0;
	@%p21 bra 	$L__BB0_17;
	shl.b32 	%r66, %r146, 2;
	mov.u32 	%r67, _ZZ21CalculatePArrayKernelimPfS_S_S_E7A_Local;
	add.s32 	%r23, %r67, %r66;
	ld.shared.f32 	%f14, [%r23];
	cvt.f64.f32 	%fd20, %f14;
	cvta.to.local.u64 	%rd33, %rd24;
	st.local.f64 	[%rd33], %fd20;
	cvta.global.u64 	%rd35, %rd34;
	{ // callseq 7, 0
	.param .b64 param0;
	st.param.b64 	[param0], %rd35;
	.param .b64 param1;
	st.param.b64 	[param1], %rd24;
	.param .b32 retval0;
	call.uni (retval0), 
	vprintf, 
	(
	param0, 
	param1
	);
	ld.param.b32 	%r68, [retval0];
	} // callseq 7
	setp.eq.s32 	%p22, %r15, 1;
	@%p22 bra 	$L__BB0_17;
	ld.shared.f32 	%f15, [%r23+4];
	cvt.f64.f32 	%fd21, %f15;
	add.u64 	%rd36, %SP, 0;
	add.u64 	%rd37, %SPL, 0;
	st.local.f64 	[%rd37], %fd21;
	mov.u64 	%rd38, $str$1;
	cvta.global.u64 	%rd39, %rd38;
	{ // callseq 8, 0
	.param .b64 param0;
	st.param.b64 	[param0], %rd39;
	.param .b64 param1;
	st.param.b64 	[param1], %rd36;
	.param .b32 retval0;
	call.uni (retval0), 
	vprintf, 
	(
	param0, 
	param1
	);
	ld.param.b32 	%r70, [retval0];
	} // callseq 8
	setp.eq.s32 	%p23, %r15, 2;
	@%p23 bra 	$L__BB0_17;
	ld.shared.f32 	%f16, [%r23+8];
	cvt.f64.f32 	%fd22, %f16;
	cvta.to.local.u64 	%rd41, %rd36;
	st.local.f64 	[%rd41], %fd22;
	cvta.global.u64 	%rd43, %rd38;
	{ // callseq 9, 0
	.param .b64 param0;
	st.param.b64 	[param0], %rd43;
	.param .b64 param1;
	st.param.b64 	[param1], %rd36;
	.param .b32 retval0;
	call.uni (retval0), 
	vprintf, 
	(
	param0, 
	param1
	);
	ld.param.b32 	%r72, [retval0];
	} // callseq 9
$L__BB0_17:
	setp.gt.s16 	%p24, %rs1, 1;
	@%p24 bra 	$L__BB0_22;
	setp.eq.s16 	%p27, %rs1, 0;
	@%p27 bra 	$L__BB0_24;
	setp.eq.s16 	%p28, %rs1, 1;
	@%p28 bra 	$L__BB0_20;
	bra.uni 	$L__BB0_43;
$L__BB0_20:
	setp.le.s32 	%p29, %r5, %r10;
	add.s32 	%r24, %r10, %r5;
	setp.ge.s32 	%p30, %r24, %r3;
	or.pred  	%p31, %p29, %p30;
	@%p31 bra 	$L__BB0_30;
	ld.shared.f32 	%f29, [%r7];
	ld.shared.f32 	%f30, [%r6];
	sub.s32 	%r87, %r5, %r10;
	shl.b32 	%r88, %r87, 2;
	mov.u32 	%r89, _ZZ21CalculatePArrayKernelimPfS_S_S_E7B_Local;
	add.s32 	%r90, %r89, %r88;
	ld.shared.f32 	%f31, [%r90];
	div.rn.f32 	%f32, %f30, %f31;
	mov.u32 	%r91, _ZZ21CalculatePArrayKernelimPfS_S_S_E7C_Local;
	add.s32 	%r92, %r91, %r88;
	ld.shared.f32 	%f33, [%r92];
	mul.f32 	%f34, %f32, %f33;
	sub.f32 	%f35, %f29, %f34;
	shl.b32 	%r93, %r5, 2;
	add.s32 	%r94, %r91, %r93;
	ld.shared.f32 	%f36, [%r94];
	shl.b32 	%r95, %r10, 2;
	add.s32 	%r96, %r7, %r95;
	ld.shared.f32 	%f37, [%r96];
	div.rn.f32 	%f38, %f36, %f37;
	add.s32 	%r97, %r6, %r95;
	ld.shared.f32 	%f39, [%r97];
	mul.f32 	%f40, %f38, %f39;
	sub.f32 	%f81, %f35, %f40;
	bra.uni 	$L__BB0_35;
$L__BB0_22:
	setp.eq.s16 	%p25, %rs1, 2;
	@%p25 bra 	$L__BB0_27;
	setp.eq.s16 	%p26, %rs1, 3;
	@%p26 bra 	$L__BB0_36;
	bra.uni 	$L__BB0_43;
$L__BB0_24:
	ld.param.u64 	%rd63, [_Z21CalculatePArrayKernelimPfS_S_S__param_2];
	cvta.to.global.u64 	%rd4, %rd63;
	setp.le.s32 	%p49, %r5, %r10;
	@%p49 bra 	$L__BB0_26;
	ld.shared.f32 	%f75, [%r6];
	neg.f32 	%f76, %f75;
	sub.s32 	%r136, %r5, %r10;
	shl.b32 	%r137, %r136, 2;
	mov.u32 	%r138, _ZZ21CalculatePArrayKernelimPfS_S_S_E7B_Local;
	add.s32 	%r139, %r138, %r137;
	ld.shared.f32 	%f77, [%r139];
	div.rn.f32 	%f78, %f76, %f77;
	mov.u32 	%r140, _ZZ21CalculatePArrayKernelimPfS_S_S_E7A_Local;
	add.s32 	%r141, %r140, %r137;
	ld.shared.f32 	%f79, [%r141];
	mul.f32 	%f80, %f78, %f79;
	add.s32 	%r142, %r13, %r4;
	mul.wide.s32 	%rd60, %r142, 4;
	add.s64 	%rd61, %rd4, %rd60;
	st.global.f32 	[%rd61], %f80;
	bra.uni 	$L__BB0_43;
$L__BB0_26:
	add.s32 	%r134, %r13, %r4;
	mul.wide.s32 	%rd58, %r134, 4;
	add.s64 	%rd59, %rd4, %rd58;
	mov.b32 	%r135, 0;
	st.global.u32 	[%rd59], %r135;
	bra.uni 	$L__BB0_43;
$L__BB0_27:
	add.s32 	%r124, %r10, %r5;
	setp.ge.s32 	%p48, %r124, %r3;
	@%p48 bra 	$L__BB0_29;
	shl.b32 	%r127, %r5, 2;
	mov.u32 	%r128, _ZZ21CalculatePArrayKernelimPfS_S_S_E7C_Local;
	add.s32 	%r129, %r128, %r127;
	ld.shared.f32 	%f69, [%r129];
	neg.f32 	%f70, %f69;
	shl.b32 	%r130, %r10, 2;
	add.s32 	%r131, %r7, %r130;
	ld.shared.f32 	%f71, [%r131];
	div.rn.f32 	%f72, %f70, %f71;
	add.s32 	%r132, %r129, %r130;
	ld.shared.f32 	%f73, [%r132];
	mul.f32 	%f74, %f72, %f73;
	add.s32 	%r133, %r13, %r4;
	mul.wide.s32 	%rd56, %r133, 4;
	add.s64 	%rd57, %rd2, %rd56;
	st.global.f32 	[%rd57], %f74;
	bra.uni 	$L__BB0_43;
$L__BB0_29:
	add.s32 	%r125, %r13, %r4;
	mul.wide.s32 	%rd54, %r125, 4;
	add.s64 	%rd55, %rd2, %rd54;
	mov.b32 	%r126, 0;
	st.global.u32 	[%rd55], %r126;
	bra.uni 	$L__BB0_43;
$L__BB0_30:
	setp.le.s32 	%p32, %r5, %r10;
	setp.lt.s32 	%p33, %r24, %r3;
	or.pred  	%p34, %p32, %p33;
	@%p34 bra 	$L__BB0_32;
	ld.shared.f32 	%f23, [%r7];
	ld.shared.f32 	%f24, [%r6];
	sub.s32 	%r81, %r5, %r10;
	shl.b32 	%r82, %r81, 2;
	mov.u32 	%r83, _ZZ21CalculatePArrayKernelimPfS_S_S_E7B_Local;
	add.s32 	%r84, %r83, %r82;
	ld.shared.f32 	%f25, [%r84];
	div.rn.f32 	%f26, %f24, %f25;
	mov.u32 	%r85, _ZZ21CalculatePArrayKernelimPfS_S_S_E7C_Local;
	add.s32 	%r86, %r85, %r82;
	ld.shared.f32 	%f27, [%r86];
	mul.f32 	%f28, %f26, %f27;
	sub.f32 	%f81, %f23, %f28;
	bra.uni 	$L__BB0_35;
$L__BB0_32:
	setp.ge.s32 	%p35, %r24, %r3;
	setp.gt.s32 	%p36, %r5, %r10;
	or.pred  	%p37, %p36, %p35;
	@%p37 bra 	$L__BB0_34;
	ld.shared.f32 	%f17, [%r7];
	shl.b32 	%r75, %r5, 2;
	mov.u32 	%r76, _ZZ21CalculatePArrayKernelimPfS_S_S_E7C_Local;
	add.s32 	%r77, %r76, %r75;
	ld.shared.f32 	%f18, [%r77];
	shl.b32 	%r78, %r10, 2;
	add.s32 	%r79, %r7, %r78;
	ld.shared.f32 	%f19, [%r79];
	div.rn.f32 	%f20, %f18, %f19;
	add.s32 	%r80, %r6, %r78;
	ld.shared.f32 	%f21, [%r80];
	mul.f32 	%f22, %f20, %f21;
	sub.f32 	%f81, %f17, %f22;
	bra.uni 	$L__BB0_35;
$L__BB0_34:
	ld.shared.f32 	%f81, [%r7];
$L__BB0_35:
	setp.ne.s32 	%p38, %r1, 3;
	mul.wide.s32 	%rd44, %r4, 4;
	add.s64 	%rd45, %rd3, %rd44;
	st.global.f32 	[%rd45], %f81;
	@%p38 bra 	$L__BB0_43;
$L__BB0_36:
	shl.b32 	%r99, %r5, 2;
	mov.u32 	%r100, _ZZ21CalculatePArrayKernelimPfS_S_S_E7C_Local;
	add.s32 	%r25, %r100, %r99;
	mov.u32 	%r101, _ZZ21CalculatePArrayKernelimPfS_S_S_E7D_Local;
	add.s32 	%r26, %r101, %r99;
	setp.le.s32 	%p39, %r5, %r10;
	add.s32 	%r27, %r10, %r5;
	setp.ge.s32 	%p40, %r27, %r3;
	or.pred  	%p41, %p39, %p40;
	@%p41 bra 	$L__BB0_38;
	ld.shared.f32 	%f56, [%r26];
	ld.shared.f32 	%f57, [%r6];
	sub.s32 	%r114, %r5, %r10;
	shl.b32 	%r115, %r114, 2;
	mov.u32 	%r116, _ZZ21CalculatePArrayKernelimPfS_S_S_E7B_Local;
	add.s32 	%r117, %r116, %r115;
	ld.shared.f32 	%f58, [%r117];
	div.rn.f32 	%f59, %f57, %f58;
	add.s32 	%r119, %r101, %r115;
	ld.shared.f32 	%f60, [%r119];
	mul.f32 	%f61, %f59, %f60;
	sub.f32 	%f62, %f56, %f61;
	ld.shared.f32 	%f63, [%r25];
	shl.b32 	%r120, %r10, 2;
	add.s32 	%r121, %r7, %r120;
	ld.shared.f32 	%f64, [%r121];
	div.rn.f32 	%f65, %f63, %f64;
	add.s32 	%r122, %r26, %r120;
	ld.shared.f32 	%f66, [%r122];
	mul.f32 	%f67, %f65, %f66;
	sub.f32 	%f68, %f62, %f67;
	add.s32 	%r123, %r13, %r4;
	mul.wide.s32 	%rd52, %r123, 4;
	add.s64 	%rd53, %rd1, %rd52;
	st.global.f32 	[%rd53], %f68;
	bra.uni 	$L__BB0_43;
$L__BB0_38:
	setp.le.s32 	%p42, %r5, %r10;
	setp.lt.s32 	%p43, %r27, %r3;
	or.pred  	%p44, %p42, %p43;
	@%p44 bra 	$L__BB0_40;
	ld.shared.f32 	%f49, [%r26];
	ld.shared.f32 	%f50, [%r6];
	sub.s32 	%r107, %r5, %r10;
	shl.b32 	%r108, %r107, 2;
	mov.u32 	%r109, _ZZ21CalculatePArrayKernelimPfS_S_S_E7B_Local;
	add.s32 	%r110, %r109, %r108;
	ld.shared.f32 	%f51, [%r110];
	div.rn.f32 	%f52, %f50, %f51;
	add.s32 	%r112, %r101, %r108;
	ld.shared.f32 	%f53, [%r112];
	mul.f32 	%f54, %f52, %f53;
	sub.f32 	%f55, %f49, %f54;
	add.s32 	%r113, %r13, %r4;
	mul.wide.s32 	%rd50, %r113, 4;
	add.s64 	%rd51, %rd1, %rd50;
	st.global.f32 	[%rd51], %f55;
	bra.uni 	$L__BB0_43;
$L__BB0_40:
	setp.ge.s32 	%p45, %r27, %r3;
	setp.gt.s32 	%p46, %r5, %r10;
	or.pred  	%p47, %p46, %p45;
	@%p47 bra 	$L__BB0_42;
	ld.shared.f32 	%f42, [%r26];
	ld.shared.f32 	%f43, [%r25];
	shl.b32 	%r103, %r10, 2;
	add.s32 	%r104, %r7, %r103;
	ld.shared.f32 	%f44, [%r104];
	div.rn.f32 	%f45, %f43, %f44;
	add.s32 	%r105, %r26, %r103;
	ld.shared.f32 	%f46, [%r105];
	mul.f32 	%f47, %f45, %f46;
	sub.f32 	%f48, %f42, %f47;
	add.s32 	%r106, %r13, %r4;
	mul.wide.s32 	%rd48, %r106, 4;
	add.s64 	%rd49, %rd1, %rd48;
	st.global.f32 	[%rd49], %f48;
	bra.uni 	$L__BB0_43;
$L__BB0_42:
	ld.shared.f32 	%f41, [%r26];
	add.s32 	%r102, %r13, %r4;
	mul.wide.s32 	%rd46, %r102, 4;
	add.s64 	%rd47, %rd1, %rd46;
	st.global.f32 	[%rd47], %f41;
$L__BB0_43:
	bar.sync 	0;
	add.s32 	%r143, %r143, 1;
	setp.ne.s32 	%p50, %r143, %r29;
	@%p50 bra 	$L__BB0_2;
$L__BB0_44:
	ret;

}
.func  (.param .b64 func_retval0) __internal_accurate_pow(
	.param .b64 __internal_accurate_pow_param_0
)
{
	.reg .pred 	%p<8>;
	.reg .b32 	%r<46>;
	.reg .b32 	%f<3>;
	.reg .b64 	%fd<109>;

	ld.param.f64 	%fd10, [__internal_accurate_pow_param_0];
	mov.f64 	%fd11, 0d4000000000000000;
	{
	.reg .b32 %temp; 
	mov.b64 	{%temp, %r8}, %fd11;
	}
	{
	.reg .b32 %temp; 
	mov.b64 	{%r9, %temp}, %fd11;
	}
	shr.u32 	%r10, %r8, 20;
	setp.lt.u32 	%p1, %r8, 1048576;
	mov.f64 	%fd12, 0d4360000000000000;
	{
	.reg .b32 %temp; 
	mov.b64 	{%temp, %r11}, %fd12;
	}
	{
	.reg .b32 %temp; 
	mov.b64 	{%r12, %temp}, %fd12;
	}
	shr.u32 	%r13, %r11, 20;
	add.s32 	%r14, %r13, -54;
	selp.b32 	%r15, %r12, %r9, %p1;
	selp.b32 	%r16, %r11, %r8, %p1;
	selp.b32 	%r1, %r14, %r10, %p1;
	add.s32 	%r45, %r1, -1023;
	and.b32  	%r17, %r16, -2146435073;
	or.b32  	%r18, %r17, 1072693248;
	mov.b64 	%fd107, {%r15, %r18};
	setp.lt.u32 	%p2, %r18, 1073127583;
	@%p2 bra 	$L__BB1_2;
	{
	.reg .b32 %temp; 
	mov.b64 	{%r19, %temp}, %fd107;
	}
	{
	.reg .b32 %temp; 
	mov.b64 	{%temp, %r20}, %fd107;
	}
	add.s32 	%r21, %r20, -1048576;
	mov.b64 	%fd107, {%r19, %r21};
	add.s32 	%r45, %r1, -1022;
$L__BB1_2:
	add.f64 	%fd13, %fd107, 0dBFF0000000000000;
	add.f64 	%fd14, %fd107, 0d3FF0000000000000;
	rcp.approx.ftz.f64 	%fd15, %fd14;
	neg.f64 	%fd16, %fd14;
	fma.rn.f64 	%fd17, %fd16, %fd15, 0d3FF0000000000000;
	fma.rn.f64 	%fd18, %fd17, %fd17, %fd17;
	fma.rn.f64 	%fd19, %fd18, %fd15, %fd15;
	mul.f64 	%fd20, %fd13, %fd19;
	fma.rn.f64 	%fd21, %fd13, %fd19, %fd20;
	mul.f64 	%fd22, %fd21, %fd21;
	fma.rn.f64 	%fd23, %fd22, 0d3EB0F5FF7D2CAFE2, 0d3ED0F5D241AD3B5A;
	fma.rn.f64 	%fd24, %fd23, %fd22, 0d3EF3B20A75488A3F;
	fma.rn.f64 	%fd25, %fd24, %fd22, 0d3F1745CDE4FAECD5;
	fma.rn.f64 	%fd26, %fd25, %fd22, 0d3F3C71C7258A578B;
	fma.rn.f64 	%fd27, %fd26, %fd22, 0d3F6249249242B910;
	fma.rn.f64 	%fd28, %fd27, %fd22, 0d3F89999999999DFB;
	sub.f64 	%fd29, %fd13, %fd21;
	add.f64 	%fd30, %fd29, %fd29;
	neg.f64 	%fd31, %fd21;
	fma.rn.f64 	%fd32, %fd31, %fd13, %fd30;
	mul.f64 	%fd33, %fd19, %fd32;
	fma.rn.f64 	%fd34, %fd22, %fd28, 0d3FB5555555555555;
	mov.f64 	%fd35, 0d3FB5555555555555;
	sub.f64 	%fd36, %fd35, %fd34;
	fma.rn.f64 	%fd37, %fd22, %fd28, %fd36;
	add.f64 	%fd38, %fd37, 0dBC46A4CB00B9E7B0;
	add.f64 	%fd39, %fd34, %fd38;
	sub.f64 	%fd40, %fd34, %fd39;
	add.f64 	%fd41, %fd38, %fd40;
	mul.rn.f64 	%fd42, %fd21, %fd21;
	neg.f64 	%fd43, %fd42;
	fma.rn.f64 	%fd44, %fd21, %fd21, %fd43;
	{
	.reg .b32 %temp; 
	mov.b64 	{%r22, %temp}, %fd33;
	}
	{
	.reg .b32 %temp; 
	mov.b64 	{%temp, %r23}, %fd33;
	}
	add.s32 	%r24, %r23, 1048576;
	mov.b64 	%fd45, {%r22, %r24};
	fma.rn.f64 	%fd46, %fd21, %fd45, %fd44;
	mul.rn.f64 	%fd47, %fd42, %fd21;
	neg.f64 	%fd48, %fd47;
	fma.rn.f64 	%fd49, %fd42, %fd21, %fd48;
	fma.rn.f64 	%fd50, %fd42, %fd33, %fd49;
	fma.rn.f64 	%fd51, %fd46, %fd21, %fd50;
	mul.rn.f64 	%fd52, %fd39, %fd47;
	neg.f64 	%fd53, %fd52;
	fma.rn.f64 	%fd54, %fd39, %fd47, %fd53;
	fma.rn.f64 	%fd55, %fd39, %fd51, %fd54;
	fma.rn.f64 	%fd56, %fd41, %fd47, %fd55;
	add.f64 	%fd57, %fd52, %fd56;
	sub.f64 	%fd58, %fd52, %fd57;
	add.f64 	%fd59, %fd56, %fd58;
	add.f64 	%fd60, %fd21, %fd57;
	sub.f64 	%fd61, %fd21, %fd60;
	add.f64 	%fd62, %fd57, %fd61;
	add.f64 	%fd63, %fd59, %fd62;
	add.f64 	%fd64, %fd33, %fd63;
	add.f64 	%fd65, %fd60, %fd64;
	sub.f64 	%fd66, %fd60, %fd65;
	add.f64 	%fd67, %fd64, %fd66;
	xor.b32  	%r25, %r45, -2147483648;
	mov.b32 	%r26, 1127219200;
	mov.b64 	%fd68, {%r25, %r26};
	mov.b32 	%r27, -2147483648;
	mov.b64 	%fd69, {%r27, %r26};
	sub.f64 	%fd70, %fd68, %fd69;
	fma.rn.f64 	%fd71, %fd70, 0d3FE62E42FEFA39EF, %fd65;
	fma.rn.f64 	%fd72, %fd70, 0dBFE62E42FEFA39EF, %fd71;
	sub.f64 	%fd73, %fd72, %fd65;
	sub.f64 	%fd74, %fd67, %fd73;
	fma.rn.f64 	%fd75, %fd70, 0d3C7ABC9E3B39803F, %fd74;
	add.f64 	%fd76, %fd71, %fd75;
	sub.f64 	%fd77, %fd71, %fd76;
	add.f64 	%fd78, %fd75, %fd77;
	{
	.reg .b32 %temp; 
	mov.b64 	{%temp, %r28}, %fd10;
	}
	{
	.reg .b32 %temp; 
	mov.b64 	{%r29, %temp}, %fd10;
	}
	shl.b32 	%r30, %r28, 1;
	setp.gt.u32 	%p3, %r30, -33554433;
	and.b32  	%r31, %r28, -15728641;
	selp.b32 	%r32, %r31, %r28, %p3;
	mov.b64 	%fd79, {%r29, %r32};
	mul.rn.f64 	%fd80, %fd76, %fd79;
	neg.f64 	%fd81, %fd80;
	fma.rn.f64 	%fd82, %fd76, %fd79, %fd81;
	fma.rn.f64 	%fd83, %fd78, %fd79, %fd82;
	add.f64 	%fd4, %fd80, %fd83;
	sub.f64 	%fd84, %fd80, %fd4;
	add.f64 	%fd5, %fd83, %fd84;
	fma.rn.f64 	%fd85, %fd4, 0d3FF71547652B82FE, 0d4338000000000000;
	{
	.reg .b32 %temp; 
	mov.b64 	{%r5, %temp}, %fd85;
	}
	mov.f64 	%fd86, 0dC338000000000000;
	add.rn.f64 	%fd87, %fd85, %fd86;
	fma.rn.f64 	%fd88, %fd87, 0dBFE62E42FEFA39EF, %fd4;
	fma.rn.f64 	%fd89, %fd87, 0dBC7ABC9E3B39803F, %fd88;
	fma.rn.f64 	%fd90, %fd89, 0d3E5ADE1569CE2BDF, 0d3E928AF3FCA213EA;
	fma.rn.f64 	%fd91, %fd90, %fd89, 0d3EC71DEE62401315;
	fma.rn.f64 	%fd92, %fd91, %fd89, 0d3EFA01997C89EB71;
	fma.rn.f64 	%fd93, %fd92, %fd89, 0d3F2A01A014761F65;
	fma.rn.f64 	%fd94, %fd93, %fd89, 0d3F56C16C1852B7AF;
	fma.rn.f64 	%fd95, %fd94, %fd89, 0d3F81111111122322;
	fma.rn.f64 	%fd96, %fd95, %fd89, 0d3FA55555555502A1;
	fma.rn.f64 	%fd97, %fd96, %fd89, 0d3FC5555555555511;
	fma.rn.f64 	%fd98, %fd97, %fd89, 0d3FE000000000000B;
	fma.rn.f64 	%fd99, %fd98, %fd89, 0d3FF0000000000000;
	fma.rn.f64 	%fd100, %fd99, %fd89, 0d3FF0000000000000;
	{
	.reg .b32 %temp; 
	mov.b64 	{%r6, %temp}, %fd100;
	}
	{
	.reg .b32 %temp; 
	mov.b64 	{%temp, %r7}, %fd100;
	}
	shl.b32 	%r33, %r5, 20;
	add.s32 	%r34, %r33, %r7;
	mov.b64 	%fd108, {%r6, %r34};
	{
	.reg .b32 %temp; 
	mov.b64 	{%temp, %r35}, %fd4;
	}
	mov.b32 	%f2, %r35;
	abs.f32 	%f1, %f2;
	setp.lt.f32 	%p4, %f1, 0f4086232B;
	@%p4 bra 	$L__BB1_5;
	setp.lt.f64 	%p5, %fd4, 0d0000000000000000;
	add.f64 	%fd101, %fd4, 0d7FF0000000000000;
	selp.f64 	%fd108, 0d0000000000000000, %fd101, %p5;
	setp.geu.f32 	%p6, %f1, 0f40874800;
	@%p6 bra 	$L__BB1_5;
	shr.u32 	%r36, %r5, 31;
	add.s32 	%r37, %r5, %r36;
	shr.s32 	%r38, %r37, 1;
	shl.b32 	%r39, %r38, 20;
	add.s32 	%r40, %r7, %r39;
	mov.b64 	%fd102, {%r6, %r40};
	sub.s32 	%r41, %r5, %r38;
	shl.b32 	%r42, %r41, 20;
	add.s32 	%r43, %r42, 1072693248;
	mov.b32 	%r44, 0;
	mov.b64 	%fd103, {%r44, %r43};
	mul.f64 	%fd108, %fd103, %fd102;
$L__BB1_5:
	abs.f64 	%fd104, %fd108;
	setp.eq.f64 	%p7, %fd104, 0d7FF0000000000000;
	fma.rn.f64 	%fd105, %fd108, %fd5, %fd108;
	selp.f64 	%fd106, %fd108, %fd105, %p7;
	st.param.f64 	[func_retval0], %fd106;
	ret;

}


// ===== COMPILED SASS (sm_100) =====

	.target	sm_100

	.elftype	@"ET_EXEC"


//--------------------- .note.nv.tkinfo           --------------------------
	.section	.note.nv.tkinfo,"",@"SHT_NOTE"
	.sectionflags	@"SHF_NOTE_NV_TKINFO"
	.tkinfo
        /*0018*/ 	.word	0x00000002
        /*0030*/ 	.string	""
        /*0030*/ 	.string	"ptxas"
        /*0030*/ 	.string	"Cuda compilation tools, release 13.0, V13.0.88"
        /*0030*/ 	.string	"Build cuda_13.0.r13.0/compiler.36424714_0"
        /*0030*/ 	.string	"-arch sm_100 -m 64 "



//--------------------- .note.nv.cuinfo           --------------------------
	.section	.note.nv.cuinfo,"",@"SHT_NOTE"
	.sectionflags	@"SHF_NOTE_NV_CUINFO"
        /*0018*/ 	.short	0x0002
        /*001a*/ 	.short	0x0064
        /*001c*/ 	.short	0x0082
	.zero		2


//--------------------- .nv.info                  --------------------------
	.section	.nv.info,"",@"SHT_CUDA_INFO"
	.align	4


	//----- nvinfo : EIATTR_REGCOUNT
	.align		4
        /*0000*/ 	.byte	0x04, 0x2f
        /*0002*/ 	.short	(.L_3 - .L_2)
	.align		4
.L_2:
        /*0004*/ 	.word	index@(_Z21CalculatePArrayKernelimPfS_S_S_)
        /*0008*/ 	.word	0x00000022


	//----- nvinfo : EIATTR_FRAME_SIZE
	.align		4
.L_3:
        /*000c*/ 	.byte	0x04, 0x11
        /*000e*/ 	.short	(.L_5 - .L_4)
	.align		4
.L_4:
        /*0010*/ 	.word	index@($_Z21CalculatePArrayKernelimPfS_S_S_$__internal_accurate_pow)
        /*0014*/ 	.word	0x00000008


	//----- nvinfo : EIATTR_FRAME_SIZE
	.align		4
.L_5:
        /*0018*/ 	.byte	0x04, 0x11
        /*001a*/ 	.short	(.L_7 - .L_6)
	.align		4
.L_6:
        /*001c*/ 	.word	index@($__internal_0_$__cuda_sm3x_div_rn_noftz_f32_slowpath)
        /*0020*/ 	.word	0x00000008


	//----- nvinfo : EIATTR_FRAME_SIZE
	.align		4
.L_7:
        /*0024*/ 	.byte	0x04, 0x11
        /*0026*/ 	.short	(.L_9 - .L_8)
	.align		4
.L_8:
        /*0028*/ 	.word	index@(_Z21CalculatePArrayKernelimPfS_S_S_)
        /*002c*/ 	.word	0x00000008


	//----- nvinfo : EIATTR_MIN_STACK_SIZE
	.align		4
.L_9:
        /*0030*/ 	.byte	0x04, 0x12
        /*0032*/ 	.short	(.L_11 - .L_10)
	.align		4
.L_10:
        /*0034*/ 	.word	index@(_Z21CalculatePArrayKernelimPfS_S_S_)
        /*0038*/ 	.word	0x00000008
.L_11:


//--------------------- .nv.compat                --------------------------
	.section	.nv.compat,"",@"SHT_CUDA_COMPAT_INFO"
	.align	4
        /*0000*/ 	.byte	0x02, 0x09, 0x00, 0x00, 0x02, 0x02, 0x01, 0x00, 0x02, 0x05, 0x05, 0x00, 0x03, 0x07, 0x01, 0x01
        /*0010*/ 	.byte	0x02, 0x03, 0x00, 0x00, 0x02, 0x06, 0x01, 0x00, 0x04, 0x0b, 0x08, 0x00, 0x01, 0x00, 0x00, 0x00
        /*0020*/ 	.byte	0x00, 0x00, 0x00, 0x00


//--------------------- .nv.info._Z21CalculatePArrayKernelimPfS_S_S_ --------------------------
	.section	.nv.info._Z21CalculatePArrayKernelimPfS_S_S_,"",@"SHT_CUDA_INFO"
	.sectionflags	@""
	.align	4


	//----- nvinfo : EIATTR_CUDA_API_VERSION
	.align		4
        /*0000*/ 	.byte	0x04, 0x37
        /*0002*/ 	.short	(.L_13 - .L_12)
.L_12:
        /*0004*/ 	.word	0x00000082


	//----- nvinfo : EIATTR_KPARAM_INFO
	.align		4
.L_13:
        /*0008*/ 	.byte	0x04, 0x17
        /*000a*/ 	.short	(.L_15 - .L_14)
.L_14:
        /*000c*/ 	.word	0x00000000
        /*0010*/ 	.short	0x0005
        /*0012*/ 	.short	0x0028
        /*0014*/ 	.byte	0x00, 0xf5, 0x21, 0x00


	//----- nvinfo : EIATTR_KPARAM_INFO
	.align		4
.L_15:
        /*0018*/ 	.byte	0x04, 0x17
        /*001a*/ 	.short	(.L_17 - .L_16)
.L_16:
        /*001c*/ 	.word	0x00000000
        /*0020*/ 	.short	0x0004
        /*0022*/ 	.short	0x0020
        /*0024*/ 	.byte	0x00, 0xf5, 0x21, 0x00


	//----- nvinfo : EIATTR_KPARAM_INFO
	.align		4
.L_17:
        /*0028*/ 	.byte	0x04, 0x17
        /*002a*/ 	.short	(.L_19 - .L_18)
.L_18:
        /*002c*/ 	.word	0x00000000
        /*0030*/ 	.short	0x0003
        /*0032*/ 	.short	0x0018
        /*0034*/ 	.byte	0x00, 0xf5, 0x21, 0x00


	//----- nvinfo : EIATTR_KPARAM_INFO
	.align		4
.L_19:
        /*0038*/ 	.byte	0x04, 0x17
        /*003a*/ 	.short	(.L_21 - .L_20)
.L_20:
        /*003c*/ 	.word	0x00000000
        /*0040*/ 	.short	0x0002
        /*0042*/ 	.short	0x0010
        /*0044*/ 	.byte	0x00, 0xf5, 0x21, 0x00


	//----- nvinfo : EIATTR_KPARAM_INFO
	.align		4
.L_21:
        /*0048*/ 	.byte	0x04, 0x17
        /*004a*/ 	.short	(.L_23 - .L_22)
.L_22:
        /*004c*/ 	.word	0x00000000
        /*0050*/ 	.short	0x0001
        /*0052*/ 	.short	0x0008
        /*0054*/ 	.byte	0x00, 0xf0, 0x21, 0x00


	//----- nvinfo : EIATTR_KPARAM_INFO
	.align		4
.L_23:
        /*0058*/ 	.byte	0x04, 0x17
        /*005a*/ 	.short	(.L_25 - .L_24)
.L_24:
        /*005c*/ 	.word	0x00000000
        /*0060*/ 	.short	0x0000
        /*0062*/ 	.short	0x0000
        /*0064*/ 	.byte	0x00, 0xf0, 0x11, 0x00


	//----- nvinfo : EIATTR_SPARSE_MMA_MASK
	.align		4
.L_25:
        /*0068*/ 	.byte	0x03, 0x50
        /*006a*/ 	.short	0x0000


	//----- nvinfo : EIATTR_MAXREG_COUNT
	.align		4
        /*006c*/ 	.byte	0x03, 0x1b
        /*006e*/ 	.short	0x00ff


	//----- nvinfo : EIATTR_NUM_BARRIERS
	.align		4
        /*0070*/ 	.byte	0x02, 0x4c
        /*0072*/ 	.byte	0x01
	.zero		1


	//----- nvinfo : EIATTR_EXTERNS
	.align		4
        /*0074*/ 	.byte	0x04, 0x0f
        /*0076*/ 	.short	(.L_27 - .L_26)


	//   ....[0]....
	.align		4
.L_26:
        /*0078*/ 	.word	index@(vprintf)


	//----- nvinfo : EIATTR_MERCURY_ISA_VERSION
	.align		4
.L_27:
        /*007c*/ 	.byte	0x03, 0x5f
        /*007e*/ 	.short	0x0101


	//----- nvinfo : EIATTR_VRC_CTA_INIT_COUNT
	.align		4
        /*0080*/ 	.byte	0x02, 0x4a
	.zero		1
	.zero		1


	//----- nvinfo : EIATTR_SYSCALL_OFFSETS
	.align		4
        /*0084*/ 	.byte	0x04, 0x46
        /*0086*/ 	.short	(.L_29 - .L_28)


	//   ....[0]....
.L_28:
        /*0088*/ 	.word	0x000007e0


	//   ....[1]....
        /*008c*/ 	.word	0x000009c0


	//   ....[2]....
        /*0090*/ 	.word	0x00000a70


	//   ....[3]....
        /*0094*/ 	.word	0x00000b20


	//   ....[4]....
        /*0098*/ 	.word	0x00000bd0


	//   ....[5]....
        /*009c*/ 	.word	0x00000d50


	//   ....[6]....
        /*00a0*/ 	.word	0x00000e20


	//   ....[7]....
        /*00a4*/ 	.word	0x00000f10


	//----- nvinfo : EIATTR_EXIT_INSTR_OFFSETS
	.align		4
.L_29:
        /*00a8*/ 	.byte	0x04, 0x1c
        /*00aa*/ 	.short	(.L_31 - .L_30)


	//   ....[0]....
.L_30:
        /*00ac*/ 	.word	0x00000060


	//   ....[1]....
        /*00b0*/ 	.word	0x00002480


	//----- nvinfo : EIATTR_CRS_STACK_SIZE
	.align		4
.L_31:
        /*00b4*/ 	.byte	0x04, 0x1e
        /*00b6*/ 	.short	(.L_33 - .L_32)
.L_32:
        /*00b8*/ 	.word	0x00000000


	//----- nvinfo : EIATTR_CBANK_PARAM_SIZE
	.align		4
.L_33:
        /*00bc*/ 	.byte	0x03, 0x19
        /*00be*/ 	.short	0x0030


	//----- nvinfo : EIATTR_PARAM_CBANK
	.align		4
        /*00c0*/ 	.byte	0x04, 0x0a
        /*00c2*/ 	.short	(.L_35 - .L_34)
	.align		4
.L_34:
        /*00c4*/ 	.word	index@(.nv.constant0._Z21CalculatePArrayKernelimPfS_S_S_)
        /*00c8*/ 	.short	0x0380
        /*00ca*/ 	.short	0x0030


	//----- nvinfo : EIATTR_SW_WAR
	.align		4
.L_35:
        /*00cc*/ 	.byte	0x04, 0x36
        /*00ce*/ 	.short	(.L_37 - .L_36)
.L_36:
        /*00d0*/ 	.word	0x00000008
.L_37:


//--------------------- .nv.callgraph             --------------------------
	.section	.nv.callgraph,"",@"SHT_CUDA_CALLGRAPH"
	.align	4
	.sectionentsize	8
	.align		4
        /*0000*/ 	.word	0x00000000
	.align		4
        /*0004*/ 	.word	0xffffffff
	.align		4
        /*0008*/ 	.word	index@(_Z21CalculatePArrayKernelimPfS_S_S_)
	.align		4
        /*000c*/ 	.word	index@(vprintf)
	.align		4
        /*0010*/ 	.word	0x00000000
	.align		4
        /*0014*/ 	.word	0xfffffffe
	.align		4
        /*0018*/ 	.word	0x00000000
	.align		4
        /*001c*/ 	.word	0xfffffffd
	.align		4
        /*0020*/ 	.word	0x00000000
	.align		4
        /*0024*/ 	.word	0xfffffffc


//--------------------- .nv.constant4             --------------------------
	.section	.nv.constant4,"a",@progbits
	.align	8
	.align		8
.nv.constant4:
        /*0000*/ 	.dword	vprintf
	.align		8
        /*0008*/ 	.dword	$str
	.align		8
        /*0010*/ 	.dword	$str$1


//--------------------- .text._Z21CalculatePArrayKernelimPfS_S_S_ --------------------------
	.section	.text._Z21CalculatePArrayKernelimPfS_S_S_,"ax",@progbits
	.align	128
        .global         _Z21CalculatePArrayKernelimPfS_S_S_
        .type           _Z21CalculatePArrayKernelimPfS_S_S_,@function
        .size           _Z21CalculatePArrayKernelimPfS_S_S_,(.L_x_63 - _Z21CalculatePArrayKernelimPfS_S_S_)
        .other          _Z21CalculatePArrayKernelimPfS_S_S_,@"STO_CUDA_ENTRY STV_DEFAULT"
_Z21CalculatePArrayKernelimPfS_S_S_:
.text._Z21CalculatePArrayKernelimPfS_S_S_:
[----:B------:R-:W0:Y:S08]  /*0000*/  LDC R1, c[0x0][0x37c] ;  /* 0x0000df00ff017b82 */ /* 0x000e300000000800 */
[----:B------:R-:W1:Y:S01]  /*0010*/  LDC R2, c[0x0][0x380] ;  /* 0x0000e000ff027b82 */ /* 0x000e620000000800 */
[----:B0-----:R-:W-:Y:S01]  /*0020*/  VIADD R1, R1, 0xfffffff8 ;  /* 0xfffffff801017836 */ /* 0x001fe20000000000 */
[----:B------:R-:W0:Y:S04]  /*0030*/  LDCU UR40, c[0x0][0x2f8] ;  /* 0x00005f00ff2877ac */ /* 0x000e280008000800 */
[----:B------:R-:W-:-:S02]  /*0040*/  R2UR UR4, R1 ;  /* 0x00000000010472ca */ /* 0x000fc400000e0000 */
[----:B-1----:R-:W-:-:S13]  /*0050*/  ISETP.GE.AND P0, PT, R2, 0x2, PT ;  /* 0x000000020200780c */ /* 0x002fda0003f06270 */
[----:B0-----:R-:W-:Y:S05]  /*0060*/  @!P0 EXIT ;  /* 0x000000000000894d */ /* 0x001fea0003800000 */
[----:B------:R-:W0:Y:S01]  /*0070*/  S2R R23, SR_CTAID.Y ;  /* 0x0000000000177919 */ /* 0x000e220000002600 */
[----:B------:R-:W1:Y:S01]  /*0080*/  LDCU UR41, c[0x0][0x2fc] ;  /* 0x00005f80ff2977ac */ /* 0x000e620008000800 */
[----:B------:R-:W2:Y:S01]  /*0090*/  I2F.F64.U32 R2, R2 ;  /* 0x0000000200027312 */ /* 0x000ea20000201800 */
[----:B------:R-:W-:Y:S01]  /*00a0*/  MOV R0, 0x110 ;  /* 0x0000011000007802 */ /* 0x000fe20000000f00 */
[----:B------:R-:W3:Y:S01]  /*00b0*/  S2R R26, SR_TID.X ;  /* 0x00000000001a7919 */ /* 0x000ee20000002100 */
[----:B------:R-:W-:Y:S01]  /*00c0*/  UIADD3 UR40, UP0, UPT, UR4, UR40, URZ ;  /* 0x0000002804287290 */ /* 0x000fe2000ff1e0ff */
[----:B------:R-:W4:Y:S01]  /*00d0*/  S2R R25, SR_TID.Y ;  /* 0x0000000000197919 */ /* 0x000f220000002200 */
[----:B--2---:R-:W-:Y:S02]  /*00e0*/  IMAD.MOV.U32 R30, RZ, RZ, R2 ;  /* 0x000000ffff1e7224 */ /* 0x004fe400078e0002 */
[----:B-1----:R-:W-:-:S12]  /*00f0*/  UIADD3.X UR41, UPT, UPT, URZ, UR41, URZ, UP0, !UPT ;  /* 0x00000029ff297290 */ /* 0x002fd800087fe4ff */
[----:B0--34-:R-:W-:Y:S05]  /*0100*/  CALL.REL.NOINC `($_Z21CalculatePArrayKernelimPfS_S_S_$__internal_accurate_pow) ;  /* 0x0000002800787944 */ /* 0x019fea0003c00000 */
[----:B------:R-:W0:Y:S01]  /*0110*/  S2UR UR6, SR_CgaCtaId ;  /* 0x00000000000679c3 */ /* 0x000e220000008800 */
[----:B------:R-:W-:Y:S01]  /*0120*/  UMOV UR36, UR4 ;  /* 0x0000000400247c82 */ /* 0x000fe20008000000 */
[----:B------:R-:W-:Y:S01]  /*0130*/  UMOV UR37, UR5 ;  /* 0x0000000500257c82 */ /* 0x000fe20008000000 */
[----:B------:R-:W-:Y:S01]  /*0140*/  UMOV UR4, 0x400 ;  /* 0x0000040000047882 */ /* 0x000fe20000000000 */
[----:B------:R-:W1:Y:S01]  /*0150*/  F2I.F64.TRUNC R0, UR36 ;  /* 0x0000002400007d11 */ /* 0x000e62000830d100 */
[----:B------:R-:W-:Y:S01]  /*0160*/  UIADD3 UR5, UPT, UPT, UR4, 0x1c, URZ ;  /* 0x0000001c04057890 */ /* 0x000fe2000fffe0ff */
[C---:B------:R-:W-:Y:S01]  /*0170*/  LOP3.LUT P0, RZ, R25.reuse, R26, RZ, 0xfc, !PT ;  /* 0x0000001a19ff7212 */ /* 0x040fe2000780fcff */
[----:B------:R-:W-:Y:S01]  /*0180*/  IMAD R26, R25, 0x3, R26 ;  /* 0x00000003191a7824 */ /* 0x000fe200078e021a */
[----:B------:R-:W2:Y:S02]  /*0190*/  LDCU.64 UR38, c[0x0][0x358] ;  /* 0x00006b00ff2677ac */ /* 0x000ea40008000a00 */
[----:B------:R-:W-:Y:S01]  /*01a0*/  ISETP.EQ.AND P0, PT, R23, 0x2, !P0 ;  /* 0x000000021700780c */ /* 0x000fe20004702270 */
[----:B------:R-:W-:-:S03]  /*01b0*/  UMOV UR44, 0x1 ;  /* 0x00000001002c7882 */ /* 0x000fc60000000000 */
[----:B------:R-:W-:Y:S02]  /*01c0*/  P2R R2, PR, RZ, 0x1 ;  /* 0x00000001ff027803 */ /* 0x000fe40000000000 */
[----:B-1----:R-:W-:Y:S01]  /*01d0*/  R2UR UR42, R0 ;  /* 0x00000000002a72ca */ /* 0x002fe200000e0000 */
[----:B0-----:R-:W-:Y:S02]  /*01e0*/  ULEA UR4, UR6, UR4, 0x18 ;  /* 0x0000000406047291 */ /* 0x001fe4000f8ec0ff */
[----:B------:R-:W-:-:S04]  /*01f0*/  ULEA UR5, UR6, UR5, 0x18 ;  /* 0x0000000506057291 */ /* 0x000fc8000f8ec0ff */
[C---:B------:R-:W-:Y:S02]  /*0200*/  LEA R24, R26.reuse, UR4, 0x2 ;  /* 0x000000041a187c11 */ /* 0x040fe4000f8e10ff */
[----:B------:R-:W-:-:S04]  /*0210*/  LEA R22, R26, UR5, 0x2 ;  /* 0x000000051a167c11 */ /* 0x000fc8000f8e10ff */
[----:B--2---:R-:W-:-:S12]  /*0220*/  UIADD3 UR43, UPT, UPT, UR42, -0x1, URZ ;  /* 0xffffffff2a2b7890 */ /* 0x004fd8000fffe0ff */
.L_x_48:
[----:B------:R-:W-:Y:S01]  /*0230*/  UIADD3 UR45, UPT, UPT, UR44, -0x1, URZ ;  /* 0xffffffff2c2d7890 */ /* 0x000fe2000fffe0ff */
[----:B------:R-:W-:-:S08]  /*0240*/  MOV R0, 0x280 ;  /* 0x0000028000007802 */ /* 0x000fd00000000f00 */
[----:B0-----:R-:W0:Y:S02]  /*0250*/  I2F.F64 R30, UR45 ;  /* 0x0000002d001e7d12 */ /* 0x001e240008201c00 */
[----:B01234-:R-:W-:-:S07]  /*0260*/  IMAD.MOV.U32 R3, RZ, RZ, R31 ;  /* 0x000000ffff037224 */ /* 0x01ffce00078e001f */
[----:B------:R-:W-:Y:S05]  /*0270*/  CALL.REL.NOINC `($_Z21CalculatePArrayKernelimPfS_S_S_$__internal_accurate_pow) ;  /* 0x00000028001c7944 */ /* 0x000fea0003c00000 */
[----:B------:R-:W-:Y:S01]  /*0280*/  IMAD.U32 R0, RZ, RZ, UR5 ;  /* 0x00000005ff007e24 */ /* 0x000fe2000f8e00ff */
[----:B------:R-:W-:Y:S02]  /*0290*/  ISETP.NE.AND P0, PT, RZ, UR45, PT ;  /* 0x0000002dff007c0c */ /* 0x000fe4000bf05270 */
[----:B------:R-:W-:Y:S02]  /*02a0*/  MOV R6, UR4 ;  /* 0x0000000400067c02 */ /* 0x000fe40008000f00 */
[----:B------:R-:W-:Y:S02]  /*02b0*/  FSEL R7, R0, 1.875, P0 ;  /* 0x3ff0000000077808 */ /* 0x000fe40000000000 */
[----:B------:R-:W-:-:S06]  /*02c0*/  FSEL R6, R6, RZ, P0 ;  /* 0x000000ff06067208 */ /* 0x000fcc0000000000 */
[----:B------:R-:W-:-:S06]  /*02d0*/  DADD R4, -R6, UR36 ;  /* 0x0000002406047e29 */ /* 0x000fcc0008000100 */
[----:B------:R-:W0:Y:S02]  /*02e0*/  F2I.F64.TRUNC R25, R4 ;  /* 0x0000000400197311 */ /* 0x000e24000030d100 */
[----:B0-----:R-:W-:-:S13]  /*02f0*/  ISETP.GT.AND P0, PT, R26, R25, PT ;  /* 0x000000191a00720c */ /* 0x001fda0003f04270 */
[----:B------:R-:W-:Y:S05]  /*0300*/  @P0 BRA `(.L_x_0) ;  /* 0x0000002000440947 */ /* 0x000fea0003800000 */
[----:B------:R0:W1:Y:S01]  /*0310*/  F2I.F64.TRUNC R19, R6 ;  /* 0x0000000600137311 */ /* 0x000062000030d100 */
[----:B------:R-:W-:Y:S02]  /*0320*/  ISETP.GE.AND P2, PT, R26, RZ, PT ;  /* 0x000000ff1a00720c */ /* 0x000fe40003f46270 */
[----:B0-----:R-:W-:Y:S02]  /*0330*/  IABS R6, R26 ;  /* 0x0000001a00067213 */ /* 0x001fe40000000000 */
[-C--:B-1----:R-:W-:Y:S02]  /*0340*/  IABS R8, R19.reuse ;  /* 0x0000001300087213 */ /* 0x082fe40000000000 */
[----:B------:R-:W-:Y:S02]  /*0350*/  IABS R7, R19 ;  /* 0x0000001300077213 */ /* 0x000fe40000000000 */
[----:B------:R-:W0:Y:S08]  /*0360*/  I2F.RP R0, R8 ;  /* 0x0000000800007306 */ /* 0x000e300000209400 */
[----:B0-----:R-:W0:Y:S02]  /*0370*/  MUFU.RCP R0, R0 ;  /* 0x0000000000007308 */ /* 0x001e240000001000 */
[----:B0-----:R-:W-:-:S02]  /*0380*/  VIADD R4, R0, 0xffffffe ;  /* 0x0ffffffe00047836 */ /* 0x001fc40000000000 */
[----:B------:R-:W-:-:S04]  /*0390*/  IMAD.MOV R0, RZ, RZ, -R7 ;  /* 0x000000ffff007224 */ /* 0x000fc800078e0a07 */
[----:B------:R0:W1:Y:S02]  /*03a0*/  F2I.FTZ.U32.TRUNC.NTZ R5, R4 ;  /* 0x0000000400057305 */ /* 0x000064000021f000 */
[----:B0-----:R-:W-:Y:S01]  /*03b0*/  MOV R4, RZ ;  /* 0x000000ff00047202 */ /* 0x001fe20000000f00 */
[----:B-1----:R-:W-:-:S04]  /*03c0*/  IMAD.MOV R3, RZ, RZ, -R5 ;  /* 0x000000ffff037224 */ /* 0x002fc800078e0a05 */
[----:B------:R-:W-:-:S04]  /*03d0*/  IMAD R3, R3, R8, RZ ;  /* 0x0000000803037224 */ /* 0x000fc800078e02ff */
[----:B------:R-:W-:-:S06]  /*03e0*/  IMAD.HI.U32 R5, R5, R3, R4 ;  /* 0x0000000305057227 */ /* 0x000fcc00078e0004 */
[----:B------:R-:W-:-:S04]  /*03f0*/  IMAD.HI.U32 R5, R5, R6, RZ ;  /* 0x0000000605057227 */ /* 0x000fc800078e00ff */
[----:B------:R-:W-:-:S05]  /*0400*/  IMAD R5, R5, R0, R6 ;  /* 0x0000000005057224 */ /* 0x000fca00078e0206 */
[----:B------:R-:W-:-:S13]  /*0410*/  ISETP.GT.U32.AND P0, PT, R8, R5, PT ;  /* 0x000000050800720c */ /* 0x000fda0003f04070 */
[----:B------:R-:W-:Y:S01]  /*0420*/  @!P0 IMAD.IADD R5, R5, 0x1, -R8 ;  /* 0x0000000105058824 */ /* 0x000fe200078e0a08 */
[----:B------:R-:W-:-:S04]  /*0430*/  ISETP.NE.AND P0, PT, R19, RZ, PT ;  /* 0x000000ff1300720c */ /* 0x000fc80003f05270 */
[----:B------:R-:W-:-:S13]  /*0440*/  ISETP.GT.U32.AND P1, PT, R8, R5, PT ;  /* 0x000000050800720c */ /* 0x000fda0003f24070 */
[----:B------:R-:W-:-:S05]  /*0450*/  @!P1 IMAD.IADD R5, R5, 0x1, -R8 ;  /* 0x0000000105059824 */ /* 0x000fca00078e0a08 */
[----:B------:R-:W-:Y:S02]  /*0460*/  @!P2 IADD3 R5, PT, PT, -R5, RZ, RZ ;  /* 0x000000ff0505a210 */ /* 0x000fe40007ffe1ff */
[----:B------:R-:W-:-:S04]  /*0470*/  @!P0 LOP3.LUT R5, RZ, R19, RZ, 0x33, !PT ;  /* 0x00000013ff058212 */ /* 0x000fc800078e33ff */
[----:B------:R-:W-:-:S13]  /*0480*/  ISETP.NE.AND P0, PT, R5, RZ, PT ;  /* 0x000000ff0500720c */ /* 0x000fda0003f05270 */
[----:B------:R-:W-:Y:S05]  /*0490*/  @P0 BRA `(.L_x_0) ;  /* 0x0000001c00e00947 */ /* 0x000fea0003800000 */
[----:B------:R-:W-:-:S13]  /*04a0*/  ISETP.NE.AND P0, PT, R23, 0x1, PT ;  /* 0x000000011700780c */ /* 0x000fda0003f05270 */
[----:B------:R-:W-:Y:S05]  /*04b0*/  @!P0 BRA `(.L_x_1) ;  /* 0x0000000000208947 */ /* 0x000fea0003800000 */
[----:B------:R-:W0:Y:S01]  /*04c0*/  LDC.64 R4, c[0x0][0x390] ;  /* 0x0000e400ff047b82 */ /* 0x000e220000000a00 */
[----:B------:R-:W-:-:S04]  /*04d0*/  IMAD.U32 R3, RZ, RZ, UR43 ;  /* 0x0000002bff037e24 */ /* 0x000fc8000f8e00ff */
[----:B------:R-:W-:-:S04]  /*04e0*/  IMAD R18, R3, UR45, R26 ;  /* 0x0000002d03127c24 */ /* 0x000fc8000f8e021a */
[----:B0-----:R-:W-:-:S06]  /*04f0*/  IMAD.WIDE R4, R18, 0x4, R4 ;  /* 0x0000000412047825 */ /* 0x001fcc00078e0204 */
[----:B------:R-:W2:Y:S01]  /*0500*/  LDG.E R5, desc[UR38][R4.64] ;  /* 0x0000002604057981 */ /* 0x000ea2000c1e1900 */
[----:B------:R-:W-:-:S03]  /*0510*/  ISETP.NE.AND P0, PT, R23, RZ, PT ;  /* 0x000000ff1700720c */ /* 0x000fc60003f05270 */
[----:B--2---:R0:W-:Y:S10]  /*0520*/  STS [R24], R5 ;  /* 0x0000000518007388 */ /* 0x0041f40000000800 */
[----:B------:R-:W-:Y:S05]  /*0530*/  @!P0 BRA `(.L_x_2) ;  /* 0x00000000004c8947 */ /* 0x000fea0003800000 */
.L_x_1:
[----:B------:R-:W-:Y:S01]  /*0540*/  ISETP.NE.AND P0, PT, R23, 0x3, PT ;  /* 0x000000031700780c */ /* 0x000fe20003f05270 */
[----:B0-----:R-:W0:Y:S01]  /*0550*/  LDC.64 R4, c[0x0][0x3a0] ;  /* 0x0000e800ff047b82 */ /* 0x001e220000000a00 */
[----:B------:R-:W-:-:S04]  /*0560*/  IMAD.U32 R3, RZ, RZ, UR43 ;  /* 0x0000002bff037e24 */ /* 0x000fc8000f8e00ff */
[----:B------:R-:W-:-:S07]  /*0570*/  IMAD R18, R3, UR45, R26 ;  /* 0x0000002d03127c24 */ /* 0x000fce000f8e021a */
[----:B------:R-:W1:Y:S01]  /*0580*/  @!P0 LDC.64 R6, c[0x0][0x3a8] ;  /* 0x0000ea00ff068b82 */ /* 0x000e620000000a00 */
[----:B0-----:R-:W-:-:S06]  /*0590*/  IMAD.WIDE R4, R18, 0x4, R4 ;  /* 0x0000000412047825 */ /* 0x001fcc00078e0204 */
[----:B------:R-:W2:Y:S01]  /*05a0*/  LDG.E R4, desc[UR38][R4.64] ;  /* 0x0000002604047981 */ /* 0x000ea2000c1e1900 */
[----:B-1----:R-:W-:-:S06]  /*05b0*/  @!P0 IMAD.WIDE R6, R18, 0x4, R6 ;  /* 0x0000000412068825 */ /* 0x002fcc00078e0206 */
[----:B------:R-:W3:Y:S01]  /*05c0*/  @!P0 LDG.E R6, desc[UR38][R6.64] ;  /* 0x0000002606068981 */ /* 0x000ee2000c1e1900 */
[----:B------:R-:W0:Y:S01]  /*05d0*/  S2R R9, SR_CgaCtaId ;  /* 0x0000000000097919 */ /* 0x000e220000008800 */
[----:B------:R-:W-:-:S05]  /*05e0*/  MOV R8, 0x400 ;  /* 0x0000040000087802 */ /* 0x000fca0000000f00 */
[C---:B------:R-:W-:Y:S01]  /*05f0*/  VIADD R0, R8.reuse, 0x38 ;  /* 0x0000003808007836 */ /* 0x040fe20000000000 */
[----:B------:R-:W-:-:S04]  /*0600*/  @!P0 IADD3 R8, PT, PT, R8, 0x54, RZ ;  /* 0x0000005408088810 */ /* 0x000fc80007ffe0ff */
[C---:B0-----:R-:W-:Y:S02]  /*0610*/  LEA R3, R9.reuse, R0, 0x18 ;  /* 0x0000000009037211 */ /* 0x041fe400078ec0ff */
[----:B------:R-:W-:-:S03]  /*0620*/  @!P0 LEA R9, R9, R8, 0x18 ;  /* 0x0000000809098211 */ /* 0x000fc600078ec0ff */
[C---:B------:R-:W-:Y:S02]  /*0630*/  IMAD R3, R26.reuse, 0x4, R3 ;  /* 0x000000041a037824 */ /* 0x040fe400078e0203 */
[----:B------:R-:W-:-:S03]  /*0640*/  @!P0 IMAD R9, R26, 0x4, R9 ;  /* 0x000000041a098824 */ /* 0x000fc600078e0209 */
[----:B--2---:R1:W-:Y:S04]  /*0650*/  STS [R3], R4 ;  /* 0x0000000403007388 */ /* 0x0043e80000000800 */
[----:B---3--:R1:W-:Y:S02]  /*0660*/  @!P0 STS [R9], R6 ;  /* 0x0000000609008388 */ /* 0x0083e40000000800 */
.L_x_2:
[----:B------:R-:W2:Y:S01]  /*0670*/  LDC.64 R16, c[0x0][0x398] ;  /* 0x0000e600ff107b82 */ /* 0x000ea20000000a00 */
[----:B------:R-:W-:Y:S01]  /*0680*/  ISETP.NE.AND P0, PT, R2, RZ, PT ;  /* 0x000000ff0200720c */ /* 0x000fe20003f05270 */
[----:B--2---:R-:W-:-:S05]  /*0690*/  IMAD.WIDE R16, R18, 0x4, R16 ;  /* 0x0000000412107825 */ /* 0x004fca00078e0210 */
[----:B-1----:R-:W2:Y:S01]  /*06a0*/  LDG.E R3, desc[UR38][R16.64] ;  /* 0x0000002610037981 */ /* 0x002ea2000c1e1900 */
[----:B------:R-:W-:Y:S01]  /*06b0*/  IMAD.U32 R0, RZ, RZ, UR44 ;  /* 0x0000002cff007e24 */ /* 0x000fe2000f8e00ff */
[----:B------:R-:W-:Y:S05]  /*06c0*/  WARPSYNC.ALL ;  /* 0x0000000000007948 */ /* 0x000fea0003800000 */
[----:B------:R-:W-:Y:S01]  /*06d0*/  ISETP.NE.OR P0, PT, R0, 0x2, !P0 ;  /* 0x000000020000780c */ /* 0x000fe20004705670 */
[----:B------:R-:W-:Y:S01]  /*06e0*/  BSSY.RECONVERGENT B6, `(.L_x_3) ;  /* 0x0000084000067945 */ /* 0x000fe20003800200 */
[----:B--2---:R1:W-:Y:S01]  /*06f0*/  STS [R22], R3 ;  /* 0x0000000316007388 */ /* 0x0043e20000000800 */
[----:B------:R-:W-:Y:S10]  /*0700*/  BAR.SYNC.DEFER_BLOCKING 0x0 ;  /* 0x0000000000007b1d */ /* 0x000ff40000010000 */
[----:B------:R-:W-:Y:S05]  /*0710*/  @P0 BRA `(.L_x_4) ;  /* 0x0000000800000947 */ /* 0x000fea0003800000 */
[----:B------:R-:W2:Y:S01]  /*0720*/  LDCU UR4, c[0x0][0x2f8] ;  /* 0x00005f00ff0477ac */ /* 0x000ea20008000800 */
[----:B------:R-:W-:Y:S01]  /*0730*/  MOV R8, 0x0 ;  /* 0x0000000000087802 */ /* 0x000fe20000000f00 */
[----:B------:R-:W-:Y:S01]  /*0740*/  IMAD.U32 R6, RZ, RZ, UR40 ;  /* 0x00000028ff067e24 */ /* 0x000fe2000f8e00ff */
[----:B------:R-:W-:Y:S01]  /*0750*/  MOV R0, UR43 ;  /* 0x0000002b00007c02 */ /* 0x000fe20008000f00 */
[----:B------:R-:W3:Y:S01]  /*0760*/  LDCU.64 UR6, c[0x4][0x8] ;  /* 0x01000100ff0677ac */ /* 0x000ee20008000a00 */
[----:B------:R-:W-:Y:S02]  /*0770*/  MOV R7, UR41 ;  /* 0x0000002900077c02 */ /* 0x000fe40008000f00 */
[----:B------:R-:W4:Y:S01]  /*0780*/  LDC.64 R8, c[0x4][R8] ;  /* 0x0100000008087b82 */ /* 0x000f220000000a00 */
[----:B--2---:R-:W-:Y:S01]  /*0790*/  UIADD3 UR4, UPT, UPT, -UR4, UR40, URZ ;  /* 0x0000002804047290 */ /* 0x004fe2000fffe1ff */
[----:B---3--:R-:W-:Y:S02]  /*07a0*/  IMAD.U32 R4, RZ, RZ, UR6 ;  /* 0x00000006ff047e24 */ /* 0x008fe4000f8e00ff */
[----:B0-----:R-:W-:-:S06]  /*07b0*/  IMAD.U32 R5, RZ, RZ, UR7 ;  /* 0x00000007ff057e24 */ /* 0x001fcc000f8e00ff */
[----:B------:R0:W-:Y:S03]  /*07c0*/  STL [UR4], R0 ;  /* 0x00000000ff007987 */ /* 0x0001e60008100804 */
[----:B------:R-:W-:-:S07]  /*07d0*/  LEPC R20, `(.L_x_5) ;  /* 0x000000001014794e */ /* 0x000fce0000000000 */
[----:B01--4-:R-:W-:Y:S05]  /*07e0*/  CALL.ABS.NOINC R8 ;  /* 0x0000000008007343 */ /* 0x013fea0003c00000 */
.L_x_5:
[----:B------:R-:W-:-:S13]  /*07f0*/  ISETP.GE.AND P0, PT, R25, RZ, PT ;  /* 0x000000ff1900720c */ /* 0x000fda0003f06270 */
[----:B------:R-:W-:Y:S05]  /*0800*/  @!P0 BRA `(.L_x_4) ;  /* 0x0000000400c48947 */ /* 0x000fea0003800000 */
[C---:B------:R-:W-:Y:S01]  /*0810*/  ISETP.GE.U32.AND P0, PT, R25.reuse, 0x3, PT ;  /* 0x000000031900780c */ /* 0x040fe20003f06070 */
[----:B------:R-:W-:Y:S02]  /*0820*/  VIADD R25, R25, 0x1 ;  /* 0x0000000119197836 */ /* 0x000fe40000000000 */
[----:B------:R-:W-:-:S03]  /*0830*/  IMAD.MOV.U32 R30, RZ, RZ, RZ ;  /* 0x000000ffff1e7224 */ /* 0x000fc600078e00ff */
[----:B------:R-:W-:-:S07]  /*0840*/  LOP3.LUT R27, R25, 0x3, RZ, 0xc0, !PT ;  /* 0x00000003191b7812 */ /* 0x000fce00078ec0ff */
[----:B------:R-:W-:Y:S05]  /*0850*/  @!P0 BRA `(.L_x_6) ;  /* 0x0000000000f08947 */ /* 0x000fea0003800000 */
[----:B------:R-:W0:Y:S01]  /*0860*/  S2UR UR5, SR_CgaCtaId ;  /* 0x00000000000579c3 */ /* 0x000e220000008800 */
[----:B------:R-:W-:Y:S01]  /*0870*/  UMOV UR4, 0x400 ;  /* 0x0000040000047882 */ /* 0x000fe20000000000 */
[----:B------:R-:W-:Y:S01]  /*0880*/  LOP3.LUT R30, R25, 0xfffffffc, RZ, 0xc0, !PT ;  /* 0xfffffffc191e7812 */ /* 0x000fe200078ec0ff */
[----:B------:R-:W-:Y:S04]  /*0890*/  BSSY.RECONVERGENT B7, `(.L_x_6) ;  /* 0x0000038000077945 */ /* 0x000fe80003800200 */
[----:B------:R-:W-:Y:S01]  /*08a0*/  IMAD.MOV R28, RZ, RZ, -R30 ;  /* 0x000000ffff1c7224 */ /* 0x000fe200078e0a1e */
[----:B0-----:R-:W-:-:S04]  /*08b0*/  ULEA UR4, UR5, UR4, 0x18 ;  /* 0x0000000405047291 */ /* 0x001fc8000f8ec0ff */
[----:B------:R-:W-:-:S06]  /*08c0*/  UIADD3 UR4, UPT, UPT, UR4, 0x8, URZ ;  /* 0x0000000804047890 */ /* 0x000fcc000fffe0ff */
[----:B------:R-:W-:-:S07]  /*08d0*/  MOV R29, UR4 ;  /* 0x00000004001d7c02 */ /* 0x000fce0008000f00 */
.L_x_11:
[----:B------:R-:W0:Y:S01]  /*08e0*/  LDS R10, [R29+-0x8] ;  /* 0xfffff8001d0a7984 */ /* 0x000e220000000800 */
[----:B------:R-:W-:Y:S01]  /*08f0*/  MOV R25, 0x0 ;  /* 0x0000000000197802 */ /* 0x000fe20000000f00 */
[----:B------:R-:W1:Y:S01]  /*0900*/  LDCU.64 UR4, c[0x4][0x10] ;  /* 0x01000200ff0477ac */ /* 0x000e620008000a00 */
[----:B------:R-:W-:Y:S01]  /*0910*/  VIADD R28, R28, 0x4 ;  /* 0x000000041c1c7836 */ /* 0x000fe20000000000 */
[----:B------:R-:W-:Y:S01]  /*0920*/  MOV R6, UR40 ;  /* 0x0000002800067c02 */ /* 0x000fe20008000f00 */
[----:B------:R2:W3:Y:S01]  /*0930*/  LDC.64 R8, c[0x4][R25] ;  /* 0x0100000019087b82 */ /* 0x0004e20000000a00 */
[----:B------:R-:W-:Y:S02]  /*0940*/  IMAD.U32 R7, RZ, RZ, UR41 ;  /* 0x00000029ff077e24 */ /* 0x000fe4000f8e00ff */
[----:B------:R-:W-:-:S04]  /*0950*/  ISETP.NE.AND P0, PT, R28, RZ, PT ;  /* 0x000000ff1c00720c */ /* 0x000fc80003f05270 */
[----:B------:R-:W-:Y:S01]  /*0960*/  P2R R31, PR, RZ, 0x1 ;  /* 0x00000001ff1f7803 */ /* 0x000fe20000000000 */
[----:B-1----:R-:W-:Y:S02]  /*0970*/  IMAD.U32 R4, RZ, RZ, UR4 ;  /* 0x00000004ff047e24 */ /* 0x002fe4000f8e00ff */
[----:B------:R-:W-:Y:S01]  /*0980*/  IMAD.U32 R5, RZ, RZ, UR5 ;  /* 0x00000005ff057e24 */ /* 0x000fe2000f8e00ff */
[----:B0-----:R-:W0:Y:S02]  /*0990*/  F2F.F64.F32 R10, R10 ;  /* 0x0000000a000a7310 */ /* 0x001e240000201800 */
[----:B0--3--:R2:W-:Y:S04]  /*09a0*/  STL.64 [R1], R10 ;  /* 0x0000000a01007387 */ /* 0x0095e80000100a00 */
[----:B------:R-:W-:-:S07]  /*09b0*/  LEPC R20, `(.L_x_7) ;  /* 0x000000001014794e */ /* 0x000fce0000000000 */
[----:B--2---:R-:W-:Y:S05]  /*09c0*/  CALL.ABS.NOINC R8 ;  /* 0x0000000008007343 */ /* 0x004fea0003c00000 */
.L_x_7:
[----:B------:R-:W0:Y:S01]  /*09d0*/  LDS R10, [R29+-0x4] ;  /* 0xfffffc001d0a7984 */ /* 0x000e220000000800 */
[----:B------:R1:W2:Y:S01]  /*09e0*/  LDC.64 R8, c[0x4][R25] ;  /* 0x0100000019087b82 */ /* 0x0002a20000000a00 */
[----:B------:R-:W3:Y:S01]  /*09f0*/  LDCU.64 UR4, c[0x4][0x10] ;  /* 0x01000200ff0477ac */ /* 0x000ee20008000a00 */
[----:B------:R-:W-:Y:S01]  /*0a00*/  MOV R6, UR40 ;  /* 0x0000002800067c02 */ /* 0x000fe20008000f00 */
[----:B------:R-:W-:Y:S02]  /*0a10*/  IMAD.U32 R7, RZ, RZ, UR41 ;  /* 0x00000029ff077e24 */ /* 0x000fe4000f8e00ff */
[----:B---3--:R-:W-:Y:S02]  /*0a20*/  IMAD.U32 R4, RZ, RZ, UR4 ;  /* 0x00000004ff047e24 */ /* 0x008fe4000f8e00ff */
[----:B------:R-:W-:Y:S01]  /*0a30*/  IMAD.U32 R5, RZ, RZ, UR5 ;  /* 0x00000005ff057e24 */ /* 0x000fe2000f8e00ff */
[----:B0-----:R-:W0:Y:S02]  /*0a40*/  F2F.F64.F32 R10, R10 ;  /* 0x0000000a000a7310 */ /* 0x001e240000201800 */
[----:B0-2---:R1:W-:Y:S04]  /*0a50*/  STL.64 [R1], R10 ;  /* 0x0000000a01007387 */ /* 0x0053e80000100a00 */
[----:B------:R-:W-:-:S07]  /*0a60*/  LEPC R20, `(.L_x_8) ;  /* 0x000000001014794e */ /* 0x000fce0000000000 */
[----:B-1----:R-:W-:Y:S05]  /*0a70*/  CALL.ABS.NOINC R8 ;  /* 0x0000000008007343 */ /* 0x002fea0003c00000 */
.L_x_8:
[----:B------:R-:W0:Y:S01]  /*0a80*/  LDS R10, [R29] ;  /* 0x000000001d0a7984 */ /* 0x000e220000000800 */
        /* <DEDUP_REMOVED lines=10> */
.L_x_9:
[----:B------:R-:W0:Y:S01]  /*0b30*/  LDS R10, [R29+0x4] ;  /* 0x000004001d0a7984 */ /* 0x000e220000000800 */
        /* <DEDUP_REMOVED lines=10> */
.L_x_10:
[----:B------:R-:W-:Y:S01]  /*0be0*/  ISETP.NE.AND P6, PT, R31, RZ, PT ;  /* 0x000000ff1f00720c */ /* 0x000fe20003fc5270 */
[----:B------:R-:W-:-:S12]  /*0bf0*/  VIADD R29, R29, 0x10 ;  /* 0x000000101d1d7836 */ /* 0x000fd80000000000 */
[----:B------:R-:W-:Y:S05]  /*0c00*/  @P6 BRA `(.L_x_11) ;  /* 0xfffffffc00346947 */ /* 0x000fea000383ffff */
[----:B------:R-:W-:Y:S05]  /*0c10*/  BSYNC.RECONVERGENT B7 ;  /* 0x0000000000077941 */ /* 0x000fea0003800200 */
.L_x_6:
[----:B------:R-:W-:-:S13]  /*0c20*/  ISETP.NE.AND P0, PT, R27, RZ, PT ;  /* 0x000000ff1b00720c */ /* 0x000fda0003f05270 */
[----:B------:R-:W-:Y:S05]  /*0c30*/  @!P0 BRA `(.L_x_4) ;  /* 0x0000000000b88947 */ /* 0x000fea0003800000 */
[----:B------:R-:W0:Y:S01]  /*0c40*/  S2UR UR5, SR_CgaCtaId ;  /* 0x00000000000579c3 */ /* 0x000e220000008800 */
[----:B------:R-:W-:Y:S01]  /*0c50*/  UMOV UR4, 0x400 ;  /* 0x0000040000047882 */ /* 0x000fe20000000000 */
[----:B------:R-:W-:Y:S01]  /*0c60*/  MOV R25, 0x0 ;  /* 0x0000000000197802 */ /* 0x000fe20000000f00 */
[----:B------:R-:W1:Y:S01]  /*0c70*/  LDCU.64 UR6, c[0x4][0x10] ;  /* 0x01000200ff0677ac */ /* 0x000e620008000a00 */
[----:B------:R-:W-:Y:S02]  /*0c80*/  IMAD.U32 R6, RZ, RZ, UR40 ;  /* 0x00000028ff067e24 */ /* 0x000fe4000f8e00ff */
[----:B------:R-:W-:Y:S02]  /*0c90*/  IMAD.U32 R7, RZ, RZ, UR41 ;  /* 0x00000029ff077e24 */ /* 0x000fe4000f8e00ff */
[----:B------:R2:W3:Y:S01]  /*0ca0*/  LDC.64 R8, c[0x4][R25] ;  /* 0x0100000019087b82 */ /* 0x0004e20000000a00 */
[----:B-1----:R-:W-:Y:S01]  /*0cb0*/  IMAD.U32 R4, RZ, RZ, UR6 ;  /* 0x00000006ff047e24 */ /* 0x002fe2000f8e00ff */
[----:B------:R-:W-:Y:S01]  /*0cc0*/  MOV R5, UR7 ;  /* 0x0000000700057c02 */ /* 0x000fe20008000f00 */
[----:B0-----:R-:W-:-:S06]  /*0cd0*/  ULEA UR4, UR5, UR4, 0x18 ;  /* 0x0000000405047291 */ /* 0x001fcc000f8ec0ff */
[----:B------:R-:W-:-:S05]  /*0ce0*/  LEA R30, R30, UR4, 0x2 ;  /* 0x000000041e1e7c11 */ /* 0x000fca000f8e10ff */
[----:B------:R-:W0:Y:S01]  /*0cf0*/  LDS R0, [R30] ;  /* 0x000000001e007984 */ /* 0x000e220000000800 */
[----:B------:R-:W1:Y:S02]  /*0d00*/  LDCU UR4, c[0x0][0x2f8] ;  /* 0x00005f00ff0477ac */ /* 0x000e640008000800 */
[----:B-1----:R-:W-:Y:S01]  /*0d10*/  UIADD3 UR4, UPT, UPT, -UR4, UR40, URZ ;  /* 0x0000002804047290 */ /* 0x002fe2000fffe1ff */
[----:B0-----:R-:W0:Y:S08]  /*0d20*/  F2F.F64.F32 R10, R0 ;  /* 0x00000000000a7310 */ /* 0x001e300000201800 */
[----:B0--3--:R2:W-:Y:S03]  /*0d30*/  STL.64 [UR4], R10 ;  /* 0x0000000aff007987 */ /* 0x0095e60008100a04 */
[----:B------:R-:W-:-:S07]  /*0d40*/  LEPC R20, `(.L_x_12) ;  /* 0x000000001014794e */ /* 0x000fce0000000000 */
[----:B--2---:R-:W-:Y:S05]  /*0d50*/  CALL.ABS.NOINC R8 ;  /* 0x0000000008007343 */ /* 0x004fea0003c00000 */
.L_x_12:
[----:B------:R-:W-:-:S13]  /*0d60*/  ISETP.NE.AND P0, PT, R27, 0x1, PT ;  /* 0x000000011b00780c */ /* 0x000fda0003f05270 */
[----:B------:R-:W-:Y:S05]  /*0d70*/  @!P0 BRA `(.L_x_4) ;  /* 0x0000000000688947 */ /* 0x000fea0003800000 */
[----:B------:R-:W0:Y:S01]  /*0d80*/  LDS R0, [R30+0x4] ;  /* 0x000004001e007984 */ /* 0x000e220000000800 */
[----:B------:R1:W2:Y:S01]  /*0d90*/  LDC.64 R8, c[0x4][R25] ;  /* 0x0100000019087b82 */ /* 0x0002a20000000a00 */
[----:B------:R-:W3:Y:S01]  /*0da0*/  LDCU.64 UR4, c[0x4][0x10] ;  /* 0x01000200ff0477ac */ /* 0x000ee20008000a00 */
[----:B------:R-:W-:Y:S02]  /*0db0*/  IMAD.U32 R6, RZ, RZ, UR40 ;  /* 0x00000028ff067e24 */ /* 0x000fe4000f8e00ff */
[----:B------:R-:W-:Y:S02]  /*0dc0*/  IMAD.U32 R7, RZ, RZ, UR41 ;  /* 0x00000029ff077e24 */ /* 0x000fe4000f8e00ff */
[----:B---3--:R-:W-:Y:S01]  /*0dd0*/  IMAD.U32 R4, RZ, RZ, UR4 ;  /* 0x00000004ff047e24 */ /* 0x008fe2000f8e00ff */
[----:B------:R-:W-:Y:S01]  /*0de0*/  MOV R5, UR5 ;  /* 0x0000000500057c02 */ /* 0x000fe20008000f00 */
[----:B0-----:R-:W0:Y:S02]  /*0df0*/  F2F.F64.F32 R10, R0 ;  /* 0x00000000000a7310 */ /* 0x001e240000201800 */
[----:B0-2---:R1:W-:Y:S04]  /*0e00*/  STL.64 [R1], R10 ;  /* 0x0000000a01007387 */ /* 0x0053e80000100a00 */
[----:B------:R-:W-:-:S07]  /*0e10*/  LEPC R20, `(.L_x_13) ;  /* 0x000000001014794e */ /* 0x000fce0000000000 */
[----:B-1----:R-:W-:Y:S05]  /*0e20*/  CALL.ABS.NOINC R8 ;  /* 0x0000000008007343 */ /* 0x002fea0003c00000 */
.L_x_13:
[----:B------:R-:W-:-:S13]  /*0e30*/  ISETP.NE.AND P0, PT, R27, 0x2, PT ;  /* 0x000000021b00780c */ /* 0x000fda0003f05270 */
[----:B------:R-:W-:Y:S05]  /*0e40*/  @!P0 BRA `(.L_x_4) ;  /* 0x0000000000348947 */ /* 0x000fea0003800000 */
[----:B------:R-:W0:Y:S01]  /*0e50*/  LDS R30, [R30+0x8] ;  /* 0x000008001e1e7984 */ /* 0x000e220000000800 */
[----:B------:R-:W1:Y:S01]  /*0e60*/  LDCU UR4, c[0x0][0x2f8] ;  /* 0x00005f00ff0477ac */ /* 0x000e620008000800 */
[----:B------:R2:W3:Y:S01]  /*0e70*/  LDC.64 R8, c[0x4][R25] ;  /* 0x0100000019087b82 */ /* 0x0004e20000000a00 */
[----:B------:R-:W-:Y:S01]  /*0e80*/  IMAD.U32 R6, RZ, RZ, UR40 ;  /* 0x00000028ff067e24 */ /* 0x000fe2000f8e00ff */
[----:B------:R-:W-:Y:S01]  /*0e90*/  MOV R7, UR41 ;  /* 0x0000002900077c02 */ /* 0x000fe20008000f00 */
[----:B------:R-:W4:Y:S01]  /*0ea0*/  LDCU.64 UR6, c[0x4][0x10] ;  /* 0x01000200ff0677ac */ /* 0x000f220008000a00 */
[----:B-1----:R-:W-:Y:S01]  /*0eb0*/  UIADD3 UR4, UPT, UPT, -UR4, UR40, URZ ;  /* 0x0000002804047290 */ /* 0x002fe2000fffe1ff */
[----:B----4-:R-:W-:Y:S01]  /*0ec0*/  MOV R4, UR6 ;  /* 0x0000000600047c02 */ /* 0x010fe20008000f00 */
[----:B------:R-:W-:Y:S01]  /*0ed0*/  IMAD.U32 R5, RZ, RZ, UR7 ;  /* 0x00000007ff057e24 */ /* 0x000fe2000f8e00ff */
[----:B0-----:R-:W0:Y:S06]  /*0ee0*/  F2F.F64.F32 R10, R30 ;  /* 0x0000001e000a7310 */ /* 0x001e2c0000201800 */
[----:B0--3--:R2:W-:Y:S03]  /*0ef0*/  STL.64 [UR4], R10 ;  /* 0x0000000aff007987 */ /* 0x0095e60008100a04 */
[----:B------:R-:W-:-:S07]  /*0f00*/  LEPC R20, `(.L_x_4) ;  /* 0x000000001014794e */ /* 0x000fce0000000000 */
[----:B--2---:R-:W-:Y:S05]  /*0f10*/  CALL.ABS.NOINC R8 ;  /* 0x0000000008007343 */ /* 0x004fea0003c00000 */
.L_x_4:
[----:B------:R-:W-:Y:S05]  /*0f20*/  BSYNC.RECONVERGENT B6 ;  /* 0x0000000000067941 */ /* 0x000fea0003800200 */
.L_x_3:
[----:B------:R-:W-:-:S04]  /*0f30*/  PRMT R0, R23, 0x9910, RZ ;  /* 0x0000991017007816 */ /* 0x000fc800000000ff */
[----:B------:R-:W-:-:S13]  /*0f40*/  ISETP.GT.AND P0, PT, R0, 0x1, PT ;  /* 0x000000010000780c */ /* 0x000fda0003f04270 */
[----:B------:R-:W-:Y:S05]  /*0f50*/  @P0 BRA `(.L_x_14) ;  /* 0x0000000800a00947 */ /* 0x000fea0003800000 */
[----:B------:R-:W-:-:S13]  /*0f60*/  ISETP.NE.AND P0, PT, R0, RZ, PT ;  /* 0x000000ff0000720c */ /* 0x000fda0003f05270 */
[----:B------:R-:W-:Y:S05]  /*0f70*/  @!P0 BRA `(.L_x_15) ;  /* 0x0000000400f88947 */ /* 0x000fea0003800000 */
[----:B------:R-:W-:-:S13]  /*0f80*/  ISETP.NE.AND P0, PT, R0, 0x1, PT ;  /* 0x000000010000780c */ /* 0x000fda0003f05270 */
[----:B------:R-:W-:Y:S05]  /*0f90*/  @P0 BRA `(.L_x_0) ;  /* 0x0000001400200947 */ /* 0x000fea0003800000 */
[----:B------:R-:W-:Y:S01]  /*0fa0*/  IMAD.IADD R0, R26, 0x1, R19 ;  /* 0x000000011a007824 */ /* 0x000fe200078e0213 */
[----:B------:R-:W-:Y:S04]  /*0fb0*/  BSSY.RECONVERGENT B2, `(.L_x_16) ;  /* 0x0000074000027945 */ /* 0x000fe80003800200 */
[----:B------:R-:W-:-:S04]  /*0fc0*/  ISETP.GE.AND P0, PT, R0, UR42, PT ;  /* 0x0000002a00007c0c */ /* 0x000fc8000bf06270 */
[----:B------:R-:W-:-:S13]  /*0fd0*/  ISETP.LE.OR P1, PT, R26, R19, P0 ;  /* 0x000000131a00720c */ /* 0x000fda0000723670 */
[----:B------:R-:W-:Y:S05]  /*0fe0*/  @P1 BRA `(.L_x_17) ;  /* 0x0000000000c81947 */ /* 0x000fea0003800000 */
[----:B------:R-:W2:Y:S01]  /*0ff0*/  S2UR UR5, SR_CgaCtaId ;  /* 0x00000000000579c3 */ /* 0x000ea20000008800 */
[----:B------:R-:W-:Y:S01]  /*1000*/  UMOV UR4, 0x400 ;  /* 0x0000040000047882 */ /* 0x000fe20000000000 */
[----:B------:R-:W-:Y:S01]  /*1010*/  IMAD.IADD R11, R26, 0x1, -R19 ;  /* 0x000000011a0b7824 */ /* 0x000fe200078e0a13 */
[----:B------:R-:W-:Y:S01]  /*1020*/  UIADD3 UR4, UPT, UPT, UR4, 0x1c, URZ ;  /* 0x0000001c04047890 */ /* 0x000fe2000fffe0ff */
[----:B-1----:R-:W-:Y:S01]  /*1030*/  LDS R3, [R24] ;  /* 0x0000000018037984 */ /* 0x002fe20000000800 */
[----:B------:R-:W-:Y:S03]  /*1040*/  BSSY.RECONVERGENT B3, `(.L_x_18) ;  /* 0x0000010000037945 */ /* 0x000fe60003800200 */
[----:B------:R-:W-:Y:S01]  /*1050*/  LDS R10, [R22] ;  /* 0x00000000160a7984 */ /* 0x000fe20000000800 */
[----:B--2---:R-:W-:-:S06]  /*1060*/  ULEA UR4, UR5, UR4, 0x18 ;  /* 0x0000000405047291 */ /* 0x004fcc000f8ec0ff */
[----:B------:R-:W-:-:S06]  /*1070*/  LEA R0, R11, UR4, 0x2 ;  /* 0x000000040b007c11 */ /* 0x000fcc000f8e10ff */
[----:B------:R-:W1:Y:S02]  /*1080*/  LDS R0, [R0] ;  /* 0x0000000000007984 */ /* 0x000e640000000800 */
[----:B-1----:R-:W0:Y:S08]  /*1090*/  MUFU.RCP R4, R0 ;  /* 0x0000000000047308 */ /* 0x002e300000001000 */
[----:B------:R-:W1:Y:S01]  /*10a0*/  FCHK P0, R3, R0 ;  /* 0x0000000003007302 */ /* 0x000e620000000000 */
[----:B0-----:R-:W-:-:S04]  /*10b0*/  FFMA R5, -R0, R4, 1 ;  /* 0x3f80000000057423 */ /* 0x001fc80000000104 */
[----:B------:R-:W-:-:S04]  /*10c0*/  FFMA R4, R4, R5, R4 ;  /* 0x0000000504047223 */ /* 0x000fc80000000004 */
[----:B------:R-:W-:-:S04]  /*10d0*/  FFMA R5, R3, R4, RZ ;  /* 0x0000000403057223 */ /* 0x000fc800000000ff */
[----:B------:R-:W-:-:S04]  /*10e0*/  FFMA R6, -R0, R5, R3 ;  /* 0x0000000500067223 */ /* 0x000fc80000000103 */
[----:B------:R-:W-:Y:S01]  /*10f0*/  FFMA R5, R4, R6, R5 ;  /* 0x0000000604057223 */ /* 0x000fe20000000005 */
[----:B-1----:R-:W-:Y:S06]  /*1100*/  @!P0 BRA `(.L_x_19) ;  /* 0x00000000000c8947 */ /* 0x002fec0003800000 */
[----:B------:R-:W-:-:S07]  /*1110*/  MOV R4, 0x1130 ;  /* 0x0000113000047802 */ /* 0x000fce0000000f00 */
[----:B------:R-:W-:Y:S05]  /*1120*/  CALL.REL.NOINC `($__internal_0_$__cuda_sm3x_div_rn_noftz_f32_slowpath) ;  /* 0x0000001000d87944 */ /* 0x000fea0003c00000 */
[----:B------:R-:W-:-:S07]  /*1130*/  MOV R5, R0 ;  /* 0x0000000000057202 */ /* 0x000fce0000000f00 */
.L_x_19:
[----:B------:R-:W-:Y:S05]  /*1140*/  BSYNC.RECONVERGENT B3 ;  /* 0x0000000000037941 */ /* 0x000fea0003800200 */
.L_x_18:
[----:B------:R-:W0:Y:S01]  /*1150*/  S2UR UR5, SR_CgaCtaId ;  /* 0x00000000000579c3 */ /* 0x000e220000008800 */
[----:B------:R-:W-:Y:S01]  /*1160*/  IMAD R0, R19, 0x4, R22 ;  /* 0x0000000413007824 */ /* 0x000fe200078e0216 */
[----:B------:R-:W-:Y:S01]  /*1170*/  UMOV UR4, 0x400 ;  /* 0x0000040000047882 */ /* 0x000fe20000000000 */
[----:B------:R-:W-:Y:S01]  /*1180*/  BSSY.RECONVERGENT B3, `(.L_x_20) ;  /* 0x0000014000037945 */ /* 0x000fe20003800200 */
[----:B------:R-:W-:Y:S02]  /*1190*/  UIADD3 UR4, UPT, UPT, UR4, 0x38, URZ ;  /* 0x0000003804047890 */ /* 0x000fe4000fffe0ff */
[----:B------:R-:W1:Y:S02]  /*11a0*/  LDS R6, [R0] ;  /* 0x0000000000067984 */ /* 0x000e640000000800 */
[----:B0-----:R-:W-:-:S06]  /*11b0*/  ULEA UR4, UR5, UR4, 0x18 ;  /* 0x0000000405047291 */ /* 0x001fcc000f8ec0ff */
[----:B------:R-:W-:Y:S02]  /*11c0*/  LEA R3, R26, UR4, 0x2 ;  /* 0x000000041a037c11 */ /* 0x000fe4000f8e10ff */
[----:B------:R-:W-:-:S04]  /*11d0*/  LEA R11, R11, UR4, 0x2 ;  /* 0x000000040b0b7c11 */ /* 0x000fc8000f8e10ff */
[----:B------:R-:W0:Y:S04]  /*11e0*/  LDS R3, [R3] ;  /* 0x0000000003037984 */ /* 0x000e280000000800 */
[----:B------:R-:W2:Y:S01]  /*11f0*/  LDS R11, [R11] ;  /* 0x000000000b0b7984 */ /* 0x000ea20000000800 */
[----:B-1----:R-:W1:Y:S02]  /*1200*/  MUFU.RCP R4, R6 ;  /* 0x0000000600047308 */ /* 0x002e640000001000 */
[----:B-1----:R-:W-:-:S04]  /*1210*/  FFMA R7, -R6, R4, 1 ;  /* 0x3f80000006077423 */ /* 0x002fc80000000104 */
[----:B------:R-:W-:Y:S02]  /*1220*/  FFMA R4, R4, R7, R4 ;  /* 0x0000000704047223 */ /* 0x000fe40000000004 */
[----:B0-----:R-:W0:Y:S02]  /*1230*/  FCHK P0, R3, R6 ;  /* 0x0000000603007302 */ /* 0x001e240000000000 */
[----:B------:R-:W-:Y:S01]  /*1240*/  FFMA R7, R3, R4, RZ ;  /* 0x0000000403077223 */ /* 0x000fe200000000ff */
[----:B--2---:R-:W-:-:S03]  /*1250*/  FFMA R10, R11, -R5, R10 ;  /* 0x800000050b0a7223 */ /* 0x004fc6000000000a */
[----:B------:R-:W-:-:S04]  /*1260*/  FFMA R0, -R6, R7, R3 ;  /* 0x0000000706007223 */ /* 0x000fc80000000103 */
[----:B------:R-:W-:Y:S01]  /*1270*/  FFMA R0, R4, R0, R7 ;  /* 0x0000000004007223 */ /* 0x000fe20000000007 */
[----:B0-----:R-:W-:Y:S06]  /*1280*/  @!P0 BRA `(.L_x_21) ;  /* 0x00000000000c8947 */ /* 0x001fec0003800000 */
[----:B------:R-:W-:Y:S01]  /*1290*/  IMAD.MOV.U32 R0, RZ, RZ, R6 ;  /* 0x000000ffff007224 */ /* 0x000fe200078e0006 */
[----:B------:R-:W-:-:S07]  /*12a0*/  MOV R4, 0x12c0 ;  /* 0x000012c000047802 */ /* 0x000fce0000000f00 */
[----:B------:R-:W-:Y:S05]  /*12b0*/  CALL.REL.NOINC `($__internal_0_$__cuda_sm3x_div_rn_noftz_f32_slowpath) ;  /* 0x0000001000747944 */ /* 0x000fea0003c00000 */
.L_x_21:
[----:B------:R-:W-:Y:S05]  /*12c0*/  BSYNC.RECONVERGENT B3 ;  /* 0x0000000000037941 */ /* 0x000fea0003800200 */
.L_x_20:
[----:B------:R-:W-:-:S06]  /*12d0*/  LEA R3, R19, R24, 0x2 ;  /* 0x0000001813037211 */ /* 0x000fcc00078e10ff */
[----:B------:R-:W0:Y:S02]  /*12e0*/  LDS R3, [R3] ;  /* 0x0000000003037984 */ /* 0x000e240000000800 */
[----:B0-----:R-:W-:Y:S01]  /*12f0*/  FFMA R5, R3, -R0, R10 ;  /* 0x8000000003057223 */ /* 0x001fe2000000000a */
[----:B------:R-:W-:Y:S06]  /*1300*/  BRA `(.L_x_22) ;  /* 0x0000000000f87947 */ /* 0x000fec0003800000 */
.L_x_17:
[----:B------:R-:W-:-:S04]  /*1310*/  ISETP.GE.AND P1, PT, R0, UR42, PT ;  /* 0x0000002a00007c0c */ /* 0x000fc8000bf26270 */
[----:B------:R-:W-:-:S13]  /*1320*/  ISETP.LE.OR P1, PT, R26, R19, !P1 ;  /* 0x000000131a00720c */ /* 0x000fda0004f23670 */
        /* <DEDUP_REMOVED lines=21> */
[----:B------:R-:W-:-:S07]  /*1480*/  IMAD.MOV.U32 R5, RZ, RZ, R0 ;  /* 0x000000ffff057224 */ /* 0x000fce00078e0000 */
.L_x_25:
[----:B------:R-:W-:Y:S05]  /*1490*/  BSYNC.RECONVERGENT B3 ;  /* 0x0000000000037941 */ /* 0x000fea0003800200 */
.L_x_24:
[----:B------:R-:W0:Y:S01]  /*14a0*/  S2UR UR5, SR_CgaCtaId ;  /* 0x00000000000579c3 */ /* 0x000e220000008800 */
[----:B------:R-:W-:Y:S02]  /*14b0*/  UMOV UR4, 0x400 ;  /* 0x0000040000047882 */ /* 0x000fe40000000000 */
[----:B------:R-:W-:-:S04]  /*14c0*/  UIADD3 UR4, UPT, UPT, UR4, 0x38, URZ ;  /* 0x0000003804047890 */ /* 0x000fc8000fffe0ff */
[----:B0-----:R-:W-:-:S06]  /*14d0*/  ULEA UR4, UR5, UR4, 0x18 ;  /* 0x0000000405047291 */ /* 0x001fcc000f8ec0ff */
[----:B------:R-:W-:-:S06]  /*14e0*/  LEA R11, R11, UR4, 0x2 ;  /* 0x000000040b0b7c11 */ /* 0x000fcc000f8e10ff */
[----:B------:R-:W0:Y:S02]  /*14f0*/  LDS R11, [R11] ;  /* 0x000000000b0b7984 */ /* 0x000e240000000800 */
[----:B0-----:R-:W-:Y:S01]  /*1500*/  FFMA R5, R11, -R5, R10 ;  /* 0x800000050b057223 */ /* 0x001fe2000000000a */
[----:B------:R-:W-:Y:S06]  /*1510*/  BRA `(.L_x_22) ;  /* 0x0000000000747947 */ /* 0x000fec0003800000 */
.L_x_23:
[----:B------:R-:W-:-:S13]  /*1520*/  ISETP.GT.OR P0, PT, R26, R19, P0 ;  /* 0x000000131a00720c */ /* 0x000fda0000704670 */
[----:B------:R-:W-:Y:S05]  /*1530*/  @P0 BRA `(.L_x_26) ;  /* 0x0000000000680947 */ /* 0x000fea0003800000 */
[----:B------:R-:W2:Y:S01]  /*1540*/  S2UR UR5, SR_CgaCtaId ;  /* 0x00000000000579c3 */ /* 0x000ea20000008800 */
[----:B------:R-:W-:Y:S01]  /*1550*/  LEA R6, R19, R22, 0x2 ;  /* 0x0000001613067211 */ /* 0x000fe200078e10ff */
[----:B------:R-:W-:Y:S01]  /*1560*/  UMOV UR4, 0x400 ;  /* 0x0000040000047882 */ /* 0x000fe20000000000 */
[----:B------:R-:W-:Y:S01]  /*1570*/  LDS R10, [R22] ;  /* 0x00000000160a7984 */ /* 0x000fe20000000800 */
[----:B------:R-:W-:Y:S01]  /*1580*/  UIADD3 UR4, UPT, UPT, UR4, 0x38, URZ ;  /* 0x0000003804047890 */ /* 0x000fe2000fffe0ff */
[----:B------:R-:W-:Y:S02]  /*1590*/  BSSY.RECONVERGENT B3, `(.L_x_27) ;  /* 0x0000010000037945 */ /* 0x000fe40003800200 */
[----:B------:R-:W3:Y:S01]  /*15a0*/  LDS R6, [R6] ;  /* 0x0000000006067984 */ /* 0x000ee20000000800 */
[----:B--2---:R-:W-:-:S06]  /*15b0*/  ULEA UR4, UR5, UR4, 0x18 ;  /* 0x0000000405047291 */ /* 0x004fcc000f8ec0ff */
[----:B-1----:R-:W-:-:S06]  /*15c0*/  LEA R3, R26, UR4, 0x2 ;  /* 0x000000041a037c11 */ /* 0x002fcc000f8e10ff */
[----:B------:R-:W1:Y:S01]  /*15d0*/  LDS R3, [R3] ;  /* 0x0000000003037984 */ /* 0x000e620000000800 */
[----:B---3--:R-:W0:Y:S02]  /*15e0*/  MUFU.RCP R0, R6 ;  /* 0x0000000600007308 */ /* 0x008e240000001000 */
[----:B0-----:R-:W-:-:S04]  /*15f0*/  FFMA R5, -R6, R0, 1 ;  /* 0x3f80000006057423 */ /* 0x001fc80000000100 */
[----:B------:R-:W-:Y:S02]  /*1600*/  FFMA R0, R0, R5, R0 ;  /* 0x0000000500007223 */ /* 0x000fe40000000000 */
[----:B-1----:R-:W0:Y:S02]  /*1610*/  FCHK P0, R3, R6 ;  /* 0x0000000603007302 */ /* 0x002e240000000000 */
[----:B------:R-:W-:-:S04]  /*1620*/  FFMA R5, R3, R0, RZ ;  /* 0x0000000003057223 */ /* 0x000fc800000000ff */
[----:B------:R-:W-:-:S04]  /*1630*/  FFMA R4, -R6, R5, R3 ;  /* 0x0000000506047223 */ /* 0x000fc80000000103 */
[----:B------:R-:W-:Y:S01]  /*1640*/  FFMA R0, R0, R4, R5 ;  /* 0x0000000400007223 */ /* 0x000fe20000000005 */
[----:B0-----:R-:W-:Y:S06]  /*1650*/  @!P0 BRA `(.L_x_28) ;  /* 0x00000000000c8947 */ /* 0x001fec0003800000 */
[----:B------:R-:W-:Y:S01]  /*1660*/  IMAD.MOV.U32 R0, RZ, RZ, R6 ;  /* 0x000000ffff007224 */ /* 0x000fe200078e0006 */
[----:B------:R-:W-:-:S07]  /*1670*/  MOV R4, 0x1690 ;  /* 0x0000169000047802 */ /* 0x000fce0000000f00 */
[----:B------:R-:W-:Y:S05]  /*1680*/  CALL.REL.NOINC `($__internal_0_$__cuda_sm3x_div_rn_noftz_f32_slowpath) ;  /* 0x0000000c00807944 */ /* 0x000fea0003c00000 */
.L_x_28:
[----:B------:R-:W-:Y:S05]  /*1690*/  BSYNC.RECONVERGENT B3 ;  /* 0x0000000000037941 */ /* 0x000fea0003800200 */
.L_x_27:
[----:B------:R-:W-:-:S05]  /*16a0*/  IMAD R3, R19, 0x4, R24 ;  /* 0x0000000413037824 */ /* 0x000fca00078e0218 */
[----:B------:R-:W0:Y:S02]  /*16b0*/  LDS R5, [R3] ;  /* 0x0000000003057984 */ /* 0x000e240000000800 */
[----:B0-----:R-:W-:Y:S01]  /*16c0*/  FFMA R5, R5, -R0, R10 ;  /* 0x8000000005057223 */ /* 0x001fe2000000000a */
[----:B------:R-:W-:Y:S06]  /*16d0*/  BRA `(.L_x_22) ;  /* 0x0000000000047947 */ /* 0x000fec0003800000 */
.L_x_26:
[----:B0-----:R0:W2:Y:S02]  /*16e0*/  LDS R5, [R22] ;  /* 0x0000000016057984 */ /* 0x0010a40000000800 */
.L_x_22:
[----:B------:R-:W-:Y:S05]  /*16f0*/  BSYNC.RECONVERGENT B2 ;  /* 0x0000000000027941 */ /* 0x000fea0003800200 */
.L_x_16:
[----:B-1----:R-:W-:Y:S02]  /*1700*/  MOV R3, UR43 ;  /* 0x0000002b00037c02 */ /* 0x002fe40008000f00 */
[----:B------:R-:W-:-:S03]  /*1710*/  ISETP.NE.AND P0, PT, R23, 0x3, PT ;  /* 0x000000031700780c */ /* 0x000fc60003f05270 */
[----:B------:R-:W-:-:S05]  /*1720*/  IMAD.WIDE R16, R3, 0x4, R16 ;  /* 0x0000000403107825 */ /* 0x000fca00078e0210 */
[----:B--2---:R4:W-:Y:S05]  /*1730*/  STG.E desc[UR38][R16.64], R5 ;  /* 0x0000000510007986 */ /* 0x0049ea000c101926 */
[----:B------:R-:W-:Y:S05]  /*1740*/  @P0 BRA `(.L_x_0) ;  /* 0x0000000c00340947 */ /* 0x000fea0003800000 */
[----:B------:R-:W-:Y:S05]  /*1750*/  BRA `(.L_x_29) ;  /* 0x0000000000b07947 */ /* 0x000fea0003800000 */
.L_x_15:
[----:B------:R-:W-:-:S13]  /*1760*/  ISETP.GT.AND P0, PT, R26, R19, PT ;  /* 0x000000131a00720c */ /* 0x000fda0003f04270 */
[----:B------:R-:W-:Y:S05]  /*1770*/  @!P0 BRA `(.L_x_30) ;  /* 0x0000000000848947 */ /* 0x000fea0003800000 */
[----:B------:R-:W2:Y:S01]  /*1780*/  S2UR UR5, SR_CgaCtaId ;  /* 0x00000000000579c3 */ /* 0x000ea20000008800 */
[----:B------:R-:W-:Y:S01]  /*1790*/  UMOV UR4, 0x400 ;  /* 0x0000040000047882 */ /* 0x000fe20000000000 */
[----:B------:R-:W-:Y:S01]  /*17a0*/  IMAD.IADD R19, R26, 0x1, -R19 ;  /* 0x000000011a137824 */ /* 0x000fe200078e0a13 */
[----:B------:R-:W-:Y:S01]  /*17b0*/  UIADD3 UR4, UPT, UPT, UR4, 0x1c, URZ ;  /* 0x0000001c04047890 */ /* 0x000fe2000fffe0ff */
[----:B-1----:R-:W-:Y:S01]  /*17c0*/  LDS R3, [R24] ;  /* 0x0000000018037984 */ /* 0x002fe20000000800 */
[----:B------:R-:W-:Y:S02]  /*17d0*/  BSSY.RECONVERGENT B2, `(.L_x_31) ;  /* 0x0000010000027945 */ /* 0x000fe40003800200 */
[----:B--2---:R-:W-:-:S06]  /*17e0*/  ULEA UR4, UR5, UR4, 0x18 ;  /* 0x0000000405047291 */ /* 0x004fcc000f8ec0ff */
[----:B------:R-:W-:-:S05]  /*17f0*/  LEA R0, R19, UR4, 0x2 ;  /* 0x0000000413007c11 */ /* 0x000fca000f8e10ff */
[----:B------:R-:W1:Y:S02]  /*1800*/  LDS R8, [R0] ;  /* 0x0000000000087984 */ /* 0x000e640000000800 */
[----:B-1----:R-:W0:Y:S08]  /*1810*/  MUFU.RCP R4, R8 ;  /* 0x0000000800047308 */ /* 0x002e300000001000 */
[----:B------:R-:W1:Y:S01]  /*1820*/  FCHK P0, -R3, R8 ;  /* 0x0000000803007302 */ /* 0x000e620000000100 */
[----:B0-----:R-:W-:-:S04]  /*1830*/  FFMA R5, -R8, R4, 1 ;  /* 0x3f80000008057423 */ /* 0x001fc80000000104 */
[----:B------:R-:W-:-:S04]  /*1840*/  FFMA R4, R4, R5, R4 ;  /* 0x0000000504047223 */ /* 0x000fc80000000004 */
[----:B------:R-:W-:-:S04]  /*1850*/  FFMA R5, -R3, R4, RZ ;  /* 0x0000000403057223 */ /* 0x000fc800000001ff */
[----:B------:R-:W-:-:S04]  /*1860*/  FFMA R6, -R8, R5, -R3 ;  /* 0x0000000508067223 */ /* 0x000fc80000000903 */
[----:B------:R-:W-:Y:S01]  /*1870*/  FFMA R0, R4, R6, R5 ;  /* 0x0000000604007223 */ /* 0x000fe20000000005 */
[----:B-1----:R-:W-:Y:S06]  /*1880*/  @!P0 BRA `(.L_x_32) ;  /* 0x0000000000108947 */ /* 0x002fec0003800000 */
[----:B------:R-:W-:Y:S01]  /*1890*/  FADD R3, -R3, -RZ ;  /* 0x800000ff03037221 */ /* 0x000fe20000000100 */
[----:B------:R-:W-:Y:S01]  /*18a0*/  IMAD.MOV.U32 R0, RZ, RZ, R8 ;  /* 0x000000ffff007224 */ /* 0x000fe200078e0008 */
[----:B------:R-:W-:-:S07]  /*18b0*/  MOV R4, 0x18d0 ;  /* 0x000018d000047802 */ /* 0x000fce0000000f00 */
[----:B------:R-:W-:Y:S05]  /*18c0*/  CALL.REL.NOINC `($__internal_0_$__cuda_sm3x_div_rn_noftz_f32_slowpath) ;  /* 0x0000000800f07944 */ /* 0x000fea0003c00000 */
.L_x_32:
[----:B------:R-:W-:Y:S05]  /*18d0*/  BSYNC.RECONVERGENT B2 ;  /* 0x0000000000027941 */ /* 0x000fea0003800200 */
.L_x_31:
[----:B------:R-:W0:Y:S01]  /*18e0*/  S2UR UR5, SR_CgaCtaId ;  /* 0x00000000000579c3 */ /* 0x000e220000008800 */
[----:B------:R-:W-:Y:S01]  /*18f0*/  UMOV UR4, 0x400 ;  /* 0x0000040000047882 */ /* 0x000fe20000000000 */
[----:B------:R-:W-:-:S06]  /*1900*/  IADD3 R3, PT, PT, R18, UR43, RZ ;  /* 0x0000002b12037c10 */ /* 0x000fcc000fffe0ff */
[----:B------:R-:W1:Y:S01]  /*1910*/  LDC.64 R4, c[0x0][0x390] ;  /* 0x0000e400ff047b82 */ /* 0x000e620000000a00 */
[----:B0-----:R-:W-:-:S06]  /*1920*/  ULEA UR4, UR5, UR4, 0x18 ;  /* 0x0000000405047291 */ /* 0x001fcc000f8ec0ff */
[----:B------:R-:W-:Y:S01]  /*1930*/  LEA R19, R19, UR4, 0x2 ;  /* 0x0000000413137c11 */ /* 0x000fe2000f8e10ff */
[----:B-1----:R-:W-:-:S05]  /*1940*/  IMAD.WIDE R4, R3, 0x4, R4 ;  /* 0x0000000403047825 */ /* 0x002fca00078e0204 */
[----:B------:R-:W0:Y:S02]  /*1950*/  LDS R19, [R19] ;  /* 0x0000000013137984 */ /* 0x000e240000000800 */
[----:B0-----:R-:W-:-:S05]  /*1960*/  FMUL R3, R19, R0 ;  /* 0x0000000013037220 */ /* 0x001fca0000400000 */
[----:B------:R0:W-:Y:S01]  /*1970*/  STG.E desc[UR38][R4.64], R3 ;  /* 0x0000000304007986 */ /* 0x0001e2000c101926 */
[----:B------:R-:W-:Y:S05]  /*1980*/  BRA `(.L_x_0) ;  /* 0x0000000800a47947 */ /* 0x000fea0003800000 */
.L_x_30:
[----:B0-----:R-:W0:Y:S01]  /*1990*/  LDC.64 R4, c[0x0][0x390] ;  /* 0x0000e400ff047b82 */ /* 0x001e220000000a00 */
[----:B-1----:R-:W-:-:S04]  /*19a0*/  VIADD R3, R18, UR43 ;  /* 0x0000002b12037c36 */ /* 0x002fc80008000000 */
[----:B0-----:R-:W-:-:S05]  /*19b0*/  IMAD.WIDE R4, R3, 0x4, R4 ;  /* 0x0000000403047825 */ /* 0x001fca00078e0204 */
[----:B------:R0:W-:Y:S01]  /*19c0*/  STG.E desc[UR38][R4.64], RZ ;  /* 0x000000ff04007986 */ /* 0x0001e2000c101926 */
[----:B------:R-:W-:Y:S05]  /*19d0*/  BRA `(.L_x_0) ;  /* 0x0000000800907947 */ /* 0x000fea0003800000 */
.L_x_14:
[----:B------:R-:W-:-:S13]  /*19e0*/  ISETP.NE.AND P0, PT, R0, 0x2, PT ;  /* 0x000000020000780c */ /* 0x000fda0003f05270 */
[----:B------:R-:W-:Y:S05]  /*19f0*/  @!P0 BRA `(.L_x_33) ;  /* 0x0000000400f48947 */ /* 0x000fea0003800000 */
[----:B------:R-:W-:-:S13]  /*1a00*/  ISETP.NE.AND P0, PT, R0, 0x3, PT ;  /* 0x000000030000780c */ /* 0x000fda0003f05270 */
[----:B------:R-:W-:Y:S05]  /*1a10*/  @P0 BRA `(.L_x_0) ;  /* 0x0000000800800947 */ /* 0x000fea0003800000 */
.L_x_29:
[----:B------:R-:W2:Y:S01]  /*1a20*/  S2R R4, SR_CgaCtaId ;  /* 0x0000000000047919 */ /* 0x000ea20000008800 */
[----:B0---4-:R-:W-:Y:S01]  /*1a30*/  IMAD.IADD R5, R26, 0x1, R19 ;  /* 0x000000011a057824 */ /* 0x011fe200078e0213 */
[----:B------:R-:W-:-:S04]  /*1a40*/  MOV R0, 0x400 ;  /* 0x0000040000007802 */ /* 0x000fc80000000f00 */
[----:B------:R-:W-:Y:S01]  /*1a50*/  ISETP.GE.AND P0, PT, R5, UR42, PT ;  /* 0x0000002a05007c0c */ /* 0x000fe2000bf06270 */
[C---:B------:R-:W-:Y:S01]  /*1a60*/  VIADD R11, R0.reuse, 0x54 ;  /* 0x00000054000b7836 */ /* 0x040fe20000000000 */
[----:B-1----:R-:W-:Y:S02]  /*1a70*/  IADD3 R3, PT, PT, R0, 0x38, RZ ;  /* 0x0000003800037810 */ /* 0x002fe40007ffe0ff */
[----:B------:R-:W-:Y:S02]  /*1a80*/  ISETP.LE.OR P1, PT, R26, R19, P0 ;  /* 0x000000131a00720c */ /* 0x000fe40000723670 */
[C---:B--2---:R-:W-:Y:S02]  /*1a90*/  LEA R3, R4.reuse, R3, 0x18 ;  /* 0x0000000304037211 */ /* 0x044fe400078ec0ff */
[----:B------:R-:W-:-:S03]  /*1aa0*/  LEA R11, R4, R11, 0x18 ;  /* 0x0000000b040b7211 */ /* 0x000fc600078ec0ff */
[C---:B------:R-:W-:Y:S01]  /*1ab0*/  IMAD R10, R26.reuse, 0x4, R3 ;  /* 0x000000041a0a7824 */ /* 0x040fe200078e0203 */
[----:B------:R-:W-:-:S05]  /*1ac0*/  LEA R12, R26, R11, 0x2 ;  /* 0x0000000b1a0c7211 */ /* 0x000fca00078e10ff */
[----:B------:R-:W-:Y:S05]  /*1ad0*/  @P1 BRA `(.L_x_34) ;  /* 0x0000000000bc1947 */ /* 0x000fea0003800000 */
[----:B------:R-:W-:Y:S01]  /*1ae0*/  VIADD R3, R0, 0x1c ;  /* 0x0000001c00037836 */ /* 0x000fe20000000000 */
[----:B------:R-:W-:Y:S01]  /*1af0*/  LDS R13, [R12] ;  /* 0x000000000c0d7984 */ /* 0x000fe20000000800 */
[----:B------:R-:W-:Y:S01]  /*1b00*/  IMAD.IADD R14, R26, 0x1, -R19 ;  /* 0x000000011a0e7824 */ /* 0x000fe200078e0a13 */
[----:B------:R-:W-:Y:S02]  /*1b10*/  BSSY.RECONVERGENT B2, `(.L_x_35) ;  /* 0x0000010000027945 */ /* 0x000fe40003800200 */
[----:B------:R-:W-:-:S04]  /*1b20*/  LEA R3, R4, R3, 0x18 ;  /* 0x0000000304037211 */ /* 0x000fc800078ec0ff */
[----:B------:R-:W-:Y:S02]  /*1b30*/  LEA R0, R14, R3, 0x2 ;  /* 0x000000030e007211 */ /* 0x000fe400078e10ff */
[----:B------:R-:W-:Y:S04]  /*1b40*/  LDS R3, [R24] ;  /* 0x0000000018037984 */ /* 0x000fe80000000800 */
[----:B------:R-:W0:Y:S02]  /*1b50*/  LDS R8, [R0] ;  /* 0x0000000000087984 */ /* 0x000e240000000800 */
[----:B0-----:R-:W0:Y:S08]  /*1b60*/  MUFU.RCP R4, R8 ;  /* 0x0000000800047308 */ /* 0x001e300000001000 */
[----:B------:R-:W1:Y:S01]  /*1b70*/  FCHK P0, R3, R8 ;  /* 0x0000000803007302 */ /* 0x000e620000000000 */
[----:B0-----:R-:W-:-:S04]  /*1b80*/  FFMA R5, -R8, R4, 1 ;  /* 0x3f80000008057423 */ /* 0x001fc80000000104 */
[----:B------:R-:W-:-:S04]  /*1b90*/  FFMA R4, R4, R5, R4 ;  /* 0x0000000504047223 */ /* 0x000fc80000000004 */
[----:B------:R-:W-:-:S04]  /*1ba0*/  FFMA R5, R3, R4, RZ ;  /* 0x0000000403057223 */ /* 0x000fc800000000ff */
[----:B------:R-:W-:-:S04]  /*1bb0*/  FFMA R6, -R8, R5, R3 ;  /* 0x0000000508067223 */ /* 0x000fc80000000103 */
[----:B------:R-:W-:Y:S01]  /*1bc0*/  FFMA R0, R4, R6, R5 ;  /* 0x0000000604007223 */ /* 0x000fe20000000005 */
[----:B-1----:R-:W-:Y:S06]  /*1bd0*/  @!P0 BRA `(.L_x_36) ;  /* 0x00000000000c8947 */ /* 0x002fec0003800000 */
[----:B------:R-:W-:Y:S01]  /*1be0*/  IMAD.MOV.U32 R0, RZ, RZ, R8 ;  /* 0x000000ffff007224 */ /* 0x000fe200078e0008 */
[----:B------:R-:W-:-:S07]  /*1bf0*/  MOV R4, 0x1c10 ;  /* 0x00001c1000047802 */ /* 0x000fce0000000f00 */
[----:B------:R-:W-:Y:S05]  /*1c00*/  CALL.REL.NOINC `($__internal_0_$__cuda_sm3x_div_rn_noftz_f32_slowpath) ;  /* 0x0000000800207944 */ /* 0x000fea0003c00000 */
.L_x_36:
[----:B------:R-:W-:Y:S05]  /*1c10*/  BSYNC.RECONVERGENT B2 ;  /* 0x0000000000027941 */ /* 0x000fea0003800200 */
.L_x_35:
[----:B------:R-:W-:Y:S01]  /*1c20*/  IMAD R8, R19, 0x4, R22 ;  /* 0x0000000413087824 */ /* 0x000fe200078e0216 */
[----:B------:R-:W-:Y:S01]  /*1c30*/  LDS R3, [R10] ;  /* 0x000000000a037984 */ /* 0x000fe20000000800 */
[----:B------:R-:W-:Y:S01]  /*1c40*/  LEA R11, R14, R11, 0x2 ;  /* 0x0000000b0e0b7211 */ /* 0x000fe200078e10ff */
[----:B------:R-:W-:Y:S03]  /*1c50*/  BSSY.RECONVERGENT B2, `(.L_x_37) ;  /* 0x000000f000027945 */ /* 0x000fe60003800200 */
[----:B------:R-:W0:Y:S04]  /*1c60*/  LDS R8, [R8] ;  /* 0x0000000008087984 */ /* 0x000e280000000800 */
[----:B------:R-:W1:Y:S01]  /*1c70*/  LDS R4, [R11] ;  /* 0x000000000b047984 */ /* 0x000e620000000800 */
[----:B0-----:R-:W0:Y:S01]  /*1c80*/  MUFU.RCP R5, R8 ;  /* 0x0000000800057308 */ /* 0x001e220000001000 */
[----:B-1----:R-:W-:-:S07]  /*1c90*/  FFMA R13, R4, -R0, R13 ;  /* 0x80000000040d7223 */ /* 0x002fce000000000d */
        /* <DEDUP_REMOVED lines=10> */
.L_x_38:
[----:B------:R-:W-:Y:S05]  /*1d40*/  BSYNC.RECONVERGENT B2 ;  /* 0x0000000000027941 */ /* 0x000fea0003800200 */
.L_x_37:
[----:B------:R-:W-:Y:S01]  /*1d50*/  IMAD R12, R19, 0x4, R12 ;  /* 0x00000004130c7824 */ /* 0x000fe200078e020c */
[----:B------:R-:W0:Y:S01]  /*1d60*/  LDC.64 R4, c[0x0][0x3a8] ;  /* 0x0000ea00ff047b82 */ /* 0x000e220000000a00 */
[----:B------:R-:W-:-:S04]  /*1d70*/  IADD3 R3, PT, PT, R18, UR43, RZ ;  /* 0x0000002b12037c10 */ /* 0x000fc8000fffe0ff */
[----:B------:R-:W1:Y:S01]  /*1d80*/  LDS R12, [R12] ;  /* 0x000000000c0c7984 */ /* 0x000e620000000800 */
[----:B0-----:R-:W-:-:S04]  /*1d90*/  IMAD.WIDE R4, R3, 0x4, R4 ;  /* 0x0000000403047825 */ /* 0x001fc800078e0204 */
[----:B-1----:R-:W-:-:S05]  /*1da0*/  FFMA R13, R12, -R0, R13 ;  /* 0x800000000c0d7223 */ /* 0x002fca000000000d */
[----:B------:R0:W-:Y:S01]  /*1db0*/  STG.E desc[UR38][R4.64], R13 ;  /* 0x0000000d04007986 */ /* 0x0001e2000c101926 */
[----:B------:R-:W-:Y:S05]  /*1dc0*/  BRA `(.L_x_0) ;  /* 0x0000000400947947 */ /* 0x000fea0003800000 */
.L_x_34:
[----:B------:R-:W-:-:S04]  /*1dd0*/  ISETP.GE.AND P1, PT, R5, UR42, PT ;  /* 0x0000002a05007c0c */ /* 0x000fc8000bf26270 */
[----:B------:R-:W-:-:S13]  /*1de0*/  ISETP.LE.OR P1, PT, R26, R19, !P1 ;  /* 0x000000131a00720c */ /* 0x000fda0004f23670 */
        /* <DEDUP_REMOVED lines=20> */
.L_x_41:
[----:B------:R-:W-:Y:S05]  /*1f30*/  BSYNC.RECONVERGENT B2 ;  /* 0x0000000000027941 */ /* 0x000fea0003800200 */
.L_x_40:
[----:B------:R-:W-:Y:S01]  /*1f40*/  IMAD R10, R10, 0x4, R11 ;  /* 0x000000040a0a7824 */ /* 0x000fe200078e020b */
[----:B------:R-:W0:Y:S01]  /*1f50*/  LDC.64 R4, c[0x0][0x3a8] ;  /* 0x0000ea00ff047b82 */ /* 0x000e220000000a00 */
[----:B------:R-:W-:-:S03]  /*1f60*/  IADD3 R9, PT, PT, R18, UR43, RZ ;  /* 0x0000002b12097c10 */ /* 0x000fc6000fffe0ff */
[----:B------:R-:W1:Y:S02]  /*1f70*/  LDS R3, [R10] ;  /* 0x000000000a037984 */ /* 0x000e640000000800 */
[----:B0-----:R-:W-:-:S04]  /*1f80*/  IMAD.WIDE R4, R9, 0x4, R4 ;  /* 0x0000000409047825 */ /* 0x001fc800078e0204 */
[----:B-1----:R-:W-:-:S05]  /*1f90*/  FFMA R3, R3, -R7, R12 ;  /* 0x8000000703037223 */ /* 0x002fca000000000c */
[----:B------:R0:W-:Y:S01]  /*1fa0*/  STG.E desc[UR38][R4.64], R3 ;  /* 0x0000000304007986 */ /* 0x0001e2000c101926 */
[----:B------:R-:W-:Y:S05]  /*1fb0*/  BRA `(.L_x_0) ;  /* 0x0000000400187947 */ /* 0x000fea0003800000 */
.L_x_39:
[----:B------:R-:W-:-:S13]  /*1fc0*/  ISETP.GT.OR P0, PT, R26, R19, P0 ;  /* 0x000000131a00720c */ /* 0x000fda0000704670 */
[----:B------:R-:W-:Y:S05]  /*1fd0*/  @P0 BRA `(.L_x_42) ;  /* 0x0000000000640947 */ /* 0x000fea0003800000 */
[----:B------:R-:W-:Y:S01]  /*1fe0*/  IMAD R6, R19, 0x4, R22 ;  /* 0x0000000413067824 */ /* 0x000fe200078e0216 */
[----:B------:R-:W-:Y:S01]  /*1ff0*/  LDS R3, [R10] ;  /* 0x000000000a037984 */ /* 0x000fe20000000800 */
[----:B------:R-:W-:Y:S03]  /*2000*/  BSSY.RECONVERGENT B2, `(.L_x_43) ;  /* 0x000000e000027945 */ /* 0x000fe60003800200 */
        /* <DEDUP_REMOVED lines=13> */
.L_x_44:
[----:B------:R-:W-:Y:S05]  /*20e0*/  BSYNC.RECONVERGENT B2 ;  /* 0x0000000000027941 */ /* 0x000fea0003800200 */
.L_x_43:
[----:B------:R-:W-:Y:S01]  /*20f0*/  LEA R6, R19, R12, 0x2 ;  /* 0x0000000c13067211 */ /* 0x000fe200078e10ff */
[----:B------:R-:W0:Y:S01]  /*2100*/  LDC.64 R4, c[0x0][0x3a8] ;  /* 0x0000ea00ff047b82 */ /* 0x000e220000000a00 */
[----:B------:R-:W-:-:S04]  /*2110*/  VIADD R3, R18, UR43 ;  /* 0x0000002b12037c36 */ /* 0x000fc80008000000 */
[----:B------:R-:W1:Y:S01]  /*2120*/  LDS R6, [R6] ;  /* 0x0000000006067984 */ /* 0x000e620000000800 */
[----:B0-----:R-:W-:-:S04]  /*2130*/  IMAD.WIDE R4, R3, 0x4, R4 ;  /* 0x0000000403047825 */ /* 0x001fc800078e0204 */
[----:B-1----:R-:W-:-:S05]  /*2140*/  FFMA R11, R6, -R0, R11 ;  /* 0x80000000060b7223 */ /* 0x002fca000000000b */
[----:B------:R0:W-:Y:S01]  /*2150*/  STG.E desc[UR38][R4.64], R11 ;  /* 0x0000000b04007986 */ /* 0x0001e2000c101926 */
[----:B------:R-:W-:Y:S05]  /*2160*/  BRA `(.L_x_0) ;  /* 0x0000000000ac7947 */ /* 0x000fea0003800000 */
.L_x_42:
[----:B------:R-:W0:Y:S01]  /*2170*/  LDS R3, [R12] ;  /* 0x000000000c037984 */ /* 0x000e220000000800 */
[----:B------:R-:W1:Y:S01]  /*2180*/  LDC.64 R4, c[0x0][0x3a8] ;  /* 0x0000ea00ff047b82 */ /* 0x000e620000000a00 */
[----:B------:R-:W-:-:S04]  /*2190*/  VIADD R7, R18, UR43 ;  /* 0x0000002b12077c36 */ /* 0x000fc80008000000 */
[----:B-1----:R-:W-:-:S05]  /*21a0*/  IMAD.WIDE R4, R7, 0x4, R4 ;  /* 0x0000000407047825 */ /* 0x002fca00078e0204 */
[----:B0-----:R0:W-:Y:S01]  /*21b0*/  STG.E desc[UR38][R4.64], R3 ;  /* 0x0000000304007986 */ /* 0x0011e2000c101926 */
[----:B------:R-:W-:Y:S05]  /*21c0*/  BRA `(.L_x_0) ;  /* 0x0000000000947947 */ /* 0x000fea0003800000 */
.L_x_33:
[----:B------:R-:W-:-:S04]  /*21d0*/  IADD3 R0, PT, PT, R26, R19, RZ ;  /* 0x000000131a007210 */ /* 0x000fc80007ffe0ff */
[----:B------:R-:W-:-:S13]  /*21e0*/  ISETP.GE.AND P0, PT, R0, UR42, PT ;  /* 0x0000002a00007c0c */ /* 0x000fda000bf06270 */
[----:B------:R-:W-:Y:S05]  /*21f0*/  @P0 BRA `(.L_x_45) ;  /* 0x0000000000780947 */ /* 0x000fea0003800000 */
[----:B------:R-:W2:Y:S01]  /*2200*/  S2UR UR5, SR_CgaCtaId ;  /* 0x00000000000579c3 */ /* 0x000ea20000008800 */
[----:B------:R-:W-:Y:S01]  /*2210*/  IMAD R6, R19, 0x4, R22 ;  /* 0x0000000413067824 */ /* 0x000fe200078e0216 */
[----:B------:R-:W-:Y:S01]  /*2220*/  UMOV UR4, 0x400 ;  /* 0x0000040000047882 */ /* 0x000fe20000000000 */
[----:B------:R-:W-:Y:S01]  /*2230*/  BSSY.RECONVERGENT B2, `(.L_x_46) ;  /* 0x0000012000027945 */ /* 0x000fe20003800200 */
[----:B------:R-:W-:-:S03]  /*2240*/  UIADD3 UR4, UPT, UPT, UR4, 0x38, URZ ;  /* 0x0000003804047890 */ /* 0x000fc6000fffe0ff */
[----:B------:R-:W3:Y:S01]  /*2250*/  LDS R6, [R6] ;  /* 0x0000000006067984 */ /* 0x000ee20000000800 */
[----:B--2---:R-:W-:-:S06]  /*2260*/  ULEA UR4, UR5, UR4, 0x18 ;  /* 0x0000000405047291 */ /* 0x004fcc000f8ec0ff */
[----:B------:R-:W-:-:S05]  /*2270*/  LEA R10, R26, UR4, 0x2 ;  /* 0x000000041a0a7c11 */ /* 0x000fca000f8e10ff */
[----:B-1----:R-:W1:Y:S01]  /*2280*/  LDS R3, [R10] ;  /* 0x000000000a037984 */ /* 0x002e620000000800 */
[----:B---3--:R-:W0:Y:S02]  /*2290*/  MUFU.RCP R0, R6 ;  /* 0x0000000600007308 */ /* 0x008e240000001000 */
[----:B0-----:R-:W-:-:S04]  /*22a0*/  FFMA R5, -R6, R0, 1 ;  /* 0x3f80000006057423 */ /* 0x001fc80000000100 */
[----:B------:R-:W-:Y:S02]  /*22b0*/  FFMA R0, R0, R5, R0 ;  /* 0x0000000500007223 */ /* 0x000fe40000000000 */
[----:B-1----:R-:W0:Y:S02]  /*22c0*/  FCHK P0, -R3, R6 ;  /* 0x0000000603007302 */ /* 0x002e240000000100 */
[----:B------:R-:W-:-:S04]  /*22d0*/  FFMA R5, -R3, R0, RZ ;  /* 0x0000000003057223 */ /* 0x000fc800000001ff */
[----:B------:R-:W-:-:S04]  /*22e0*/  FFMA R4, -R6, R5, -R3 ;  /* 0x0000000506047223 */ /* 0x000fc80000000903 */
[----:B------:R-:W-:Y:S01]  /*22f0*/  FFMA R0, R0, R4, R5 ;  /* 0x0000000400007223 */ /* 0x000fe20000000005 */
[----:B0-----:R-:W-:Y:S06]  /*2300*/  @!P0 BRA `(.L_x_47) ;  /* 0x0000000000108947 */ /* 0x001fec0003800000 */
[----:B------:R-:W-:Y:S01]  /*2310*/  FADD R3, -R3, -RZ ;  /* 0x800000ff03037221 */ /* 0x000fe20000000100 */
[----:B------:R-:W-:Y:S01]  /*2320*/  IMAD.MOV.U32 R0, RZ, RZ, R6 ;  /* 0x000000ffff007224 */ /* 0x000fe200078e0006 */
[----:B------:R-:W-:-:S07]  /*2330*/  MOV R4, 0x2350 ;  /* 0x0000235000047802 */ /* 0x000fce0000000f00 */
[----:B------:R-:W-:Y:S05]  /*2340*/  CALL.REL.NOINC `($__internal_0_$__cuda_sm3x_div_rn_noftz_f32_slowpath) ;  /* 0x0000000000507944 */ /* 0x000fea0003c00000 */
.L_x_47:
[----:B------:R-:W-:Y:S05]  /*2350*/  BSYNC.RECONVERGENT B2 ;  /* 0x0000000000027941 */ /* 0x000fea0003800200 */
.L_x_46:
[----:B------:R-:W-:Y:S01]  /*2360*/  LEA R10, R19, R10, 0x2 ;  /* 0x0000000a130a7211 */ /* 0x000fe200078e10ff */
[----:B------:R-:W0:Y:S01]  /*2370*/  LDC.64 R4, c[0x0][0x3a0] ;  /* 0x0000e800ff047b82 */ /* 0x000e220000000a00 */
[----:B------:R-:W-:-:S03]  /*2380*/  VIADD R7, R18, UR43 ;  /* 0x0000002b12077c36 */ /* 0x000fc60008000000 */
[----:B------:R-:W1:Y:S01]  /*2390*/  LDS R3, [R10] ;  /* 0x000000000a037984 */ /* 0x000e620000000800 */
[----:B0-----:R-:W-:-:S04]  /*23a0*/  IMAD.WIDE R4, R7, 0x4, R4 ;  /* 0x0000000407047825 */ /* 0x001fc800078e0204 */
[----:B-1----:R-:W-:-:S05]  /*23b0*/  FMUL R3, R3, R0 ;  /* 0x0000000003037220 */ /* 0x002fca0000400000 */
[----:B------:R3:W-:Y:S01]  /*23c0*/  STG.E desc[UR38][R4.64], R3 ;  /* 0x0000000304007986 */ /* 0x0007e2000c101926 */
[----:B------:R-:W-:Y:S05]  /*23d0*/  BRA `(.L_x_0) ;  /* 0x0000000000107947 */ /* 0x000fea0003800000 */
.L_x_45:
[----:B0-----:R-:W0:Y:S01]  /*23e0*/  LDC.64 R4, c[0x0][0x3a0] ;  /* 0x0000e800ff047b82 */ /* 0x001e220000000a00 */
[----:B-1----:R-:W-:-:S04]  /*23f0*/  VIADD R3, R18, UR43 ;  /* 0x0000002b12037c36 */ /* 0x002fc80008000000 */
[----:B0-----:R-:W-:-:S05]  /*2400*/  IMAD.WIDE R4, R3, 0x4, R4 ;  /* 0x0000000403047825 */ /* 0x001fca00078e0204 */
[----:B------:R2:W-:Y:S02]  /*2410*/  STG.E desc[UR38][R4.64], RZ ;  /* 0x000000ff04007986 */ /* 0x0005e4000c101926 */
.L_x_0:
[----:B------:R-:W-:Y:S05]  /*2420*/  WARPSYNC.ALL ;  /* 0x0000000000007948 */ /* 0x000fea0003800000 */
[----:B------:R-:W5:Y:S01]  /*2430*/  LDCU UR4, c[0x0][0x380] ;  /* 0x00007000ff0477ac */ /* 0x000f620008000800 */
[----:B------:R-:W-:-:S04]  /*2440*/  UIADD3 UR44, UPT, UPT, UR44, 0x1, URZ ;  /* 0x000000012c2c7890 */ /* 0x000fc8000fffe0ff */
[----:B-----5:R-:W-:Y:S01]  /*2450*/  UISETP.NE.AND UP0, UPT, UR44, UR4, UPT ;  /* 0x000000042c00728c */ /* 0x020fe2000bf05270 */
[----:B------:R-:W-:Y:S08]  /*2460*/  BAR.SYNC.DEFER_BLOCKING 0x0 ;  /* 0x0000000000007b1d */ /* 0x000ff00000010000 */
[----:B------:R-:W-:Y:S05]  /*2470*/  BRA.U UP0, `(.L_x_48) ;  /* 0xffffffdd006c7547 */ /* 0x000fea000b83ffff */
[----:B------:R-:W-:Y:S05]  /*2480*/  EXIT ;  /* 0x000000000000794d */ /* 0x000fea0003800000 */
        .weak           $__internal_0_$__cuda_sm3x_div_rn_noftz_f32_slowpath
        .type           $__internal_0_$__cuda_sm3x_div_rn_noftz_f32_slowpath,@function
        .size           $__internal_0_$__cuda_sm3x_div_rn_noftz_f32_slowpath,($_Z21CalculatePArrayKernelimPfS_S_S_$__internal_accurate_pow - $__internal_0_$__cuda_sm3x_div_rn_noftz_f32_slowpath)
$__internal_0_$__cuda_sm3x_div_rn_noftz_f32_slowpath:
[----:B------:R-:W-:Y:S01]  /*2490*/  SHF.R.U32.HI R5, RZ, 0x17, R0 ;  /* 0x00000017ff057819 */ /* 0x000fe20000011600 */
[----:B------:R-:W-:Y:S01]  /*24a0*/  BSSY.RECONVERGENT B0, `(.L_x_49) ;  /* 0x0000062000007945 */ /* 0x000fe20003800200 */
[----:B------:R-:W-:Y:S02]  /*24b0*/  SHF.R.U32.HI R7, RZ, 0x17, R3 ;  /* 0x00000017ff077819 */ /* 0x000fe40000011603 */
[----:B------:R-:W-:Y:S02]  /*24c0*/  LOP3.LUT R5, R5, 0xff, RZ, 0xc0, !PT ;  /* 0x000000ff05057812 */ /* 0x000fe400078ec0ff */
[----:B------:R-:W-:Y:S02]  /*24d0*/  LOP3.LUT R7, R7, 0xff, RZ, 0xc0, !PT ;  /* 0x000000ff07077812 */ /* 0x000fe400078ec0ff */
[----:B------:R-:W-:-:S03]  /*24e0*/  IADD3 R8, PT, PT, R5, -0x1, RZ ;  /* 0xffffffff05087810 */ /* 0x000fc60007ffe0ff */
[----:B------:R-:W-:Y:S01]  /*24f0*/  VIADD R9, R7, 0xffffffff ;  /* 0xffffffff07097836 */ /* 0x000fe20000000000 */
[----:B------:R-:W-:-:S04]  /*2500*/  ISETP.GT.U32.AND P0, PT, R8, 0xfd, PT ;  /* 0x000000fd0800780c */ /* 0x000fc80003f04070 */
[----:B------:R-:W-:-:S13]  /*2510*/  ISETP.GT.U32.OR P0, PT, R9, 0xfd, P0 ;  /* 0x000000fd0900780c */ /* 0x000fda0000704470 */
[----:B------:R-:W-:Y:S01]  /*2520*/  @!P0 IMAD.MOV.U32 R6, RZ, RZ, RZ ;  /* 0x000000ffff068224 */ /* 0x000fe200078e00ff */
[----:B------:R-:W-:Y:S06]  /*2530*/  @!P0 BRA `(.L_x_50) ;  /* 0x00000000005c8947 */ /* 0x000fec0003800000 */
[----:B------:R-:W-:Y:S02]  /*2540*/  FSETP.GTU.FTZ.AND P0, PT, |R3|, +INF , PT ;  /* 0x7f8000000300780b */ /* 0x000fe40003f1c200 */
[----:B------:R-:W-:-:S04]  /*2550*/  FSETP.GTU.FTZ.AND P1, PT, |R0|, +INF , PT ;  /* 0x7f8000000000780b */ /* 0x000fc80003f3c200 */
[----:B------:R-:W-:-:S13]  /*2560*/  PLOP3.LUT P0, PT, P0, P1, PT, 0xf8, 0x8f ;  /* 0x00000000008f781c */ /* 0x000fda0000703f70 */
[----:B------:R-:W-:Y:S05]  /*2570*/  @P0 BRA `(.L_x_51) ;  /* 0x00000004004c0947 */ /* 0x000fea0003800000 */
[----:B------:R-:W-:-:S13]  /*2580*/  LOP3.LUT P0, RZ, R0, 0x7fffffff, R3, 0xc8, !PT ;  /* 0x7fffffff00ff7812 */ /* 0x000fda000780c803 */
[----:B------:R-:W-:Y:S05]  /*2590*/  @!P0 BRA `(.L_x_52) ;  /* 0x00000004003c8947 */ /* 0x000fea0003800000 */
[C---:B------:R-:W-:Y:S02]  /*25a0*/  FSETP.NEU.FTZ.AND P2, PT, |R3|.reuse, +INF , PT ;  /* 0x7f8000000300780b */ /* 0x040fe40003f5d200 */
[----:B------:R-:W-:Y:S02]  /*25b0*/  FSETP.NEU.FTZ.AND P1, PT, |R0|, +INF , PT ;  /* 0x7f8000000000780b */ /* 0x000fe40003f3d200 */
[----:B------:R-:W-:-:S11]  /*25c0*/  FSETP.NEU.FTZ.AND P0, PT, |R3|, +INF , PT ;  /* 0x7f8000000300780b */ /* 0x000fd60003f1d200 */
[----:B------:R-:W-:Y:S05]  /*25d0*/  @!P1 BRA !P2, `(.L_x_52) ;  /* 0x00000004002c9947 */ /* 0x000fea0005000000 */
[----:B------:R-:W-:-:S04]  /*25e0*/  LOP3.LUT P2, RZ, R3, 0x7fffffff, RZ, 0xc0, !PT ;  /* 0x7fffffff03ff7812 */ /* 0x000fc8000784c0ff */
[----:B------:R-:W-:-:S13]  /*25f0*/  PLOP3.LUT P1, PT, P1, P2, PT, 0x2f, 0xf2 ;  /* 0x0000000000f2781c */ /* 0x000fda0000f24577 */
[----:B------:R-:W-:Y:S05]  /*2600*/  @P1 BRA `(.L_x_53) ;  /* 0x0000000400181947 */ /* 0x000fea0003800000 */
[----:B------:R-:W-:-:S04]  /*2610*/  LOP3.LUT P1, RZ, R0, 0x7fffffff, RZ, 0xc0, !PT ;  /* 0x7fffffff00ff7812 */ /* 0x000fc8000782c0ff */
[----:B------:R-:W-:-:S13]  /*2620*/  PLOP3.LUT P0, PT, P0, P1, PT, 0x2f, 0xf2 ;  /* 0x0000000000f2781c */ /* 0x000fda0000702577 */
[----:B------:R-:W-:Y:S05]  /*2630*/  @P0 BRA `(.L_x_54) ;  /* 0x0000000400000947 */ /* 0x000fea0003800000 */
[----:B------:R-:W-:Y:S02]  /*2640*/  ISETP.GE.AND P0, PT, R9, RZ, PT ;  /* 0x000000ff0900720c */ /* 0x000fe40003f06270 */
[----:B------:R-:W-:-:S11]  /*2650*/  ISETP.GE.AND P1, PT, R8, RZ, PT ;  /* 0x000000ff0800720c */ /* 0x000fd60003f26270 */
[----:B------:R-:W-:Y:S01]  /*2660*/  @P0 MOV R6, RZ ;  /* 0x000000ff00060202 */ /* 0x000fe20000000f00 */
[----:B------:R-:W-:Y:S02]  /*2670*/  @!P0 IMAD.MOV.U32 R6, RZ, RZ, -0x40 ;  /* 0xffffffc0ff068424 */ /* 0x000fe400078e00ff */
[----:B------:R-:W-:Y:S01]  /*2680*/  @!P0 FFMA R3, R3, 1.84467440737095516160e+19, RZ ;  /* 0x5f80000003038823 */ /* 0x000fe200000000ff */
[----:B------:R-:W-:Y:S01]  /*2690*/  @!P1 FFMA R0, R0, 1.84467440737095516160e+19, RZ ;  /* 0x5f80000000009823 */ /* 0x000fe200000000ff */
[----:B------:R-:W-:-:S07]  /*26a0*/  @!P1 VIADD R6, R6, 0x40 ;  /* 0x0000004006069836 */ /* 0x000fce0000000000 */
.L_x_50:
[----:B------:R-:W-:Y:S01]  /*26b0*/  LEA R15, R5, 0xc0800000, 0x17 ;  /* 0xc0800000050f7811 */ /* 0x000fe200078eb8ff */
[----:B------:R-:W-:Y:S01]  /*26c0*/  VIADD R20, R7, 0xffffff81 ;  /* 0xffffff8107147836 */ /* 0x000fe20000000000 */
[----:B------:R-:W-:Y:S02]  /*26d0*/  BSSY.RECONVERGENT B1, `(.L_x_55) ;  /* 0x0000035000017945 */ /* 0x000fe40003800200 */
[----:B------:R-:W-:Y:S01]  /*26e0*/  IADD3 R15, PT, PT, -R15, R0, RZ ;  /* 0x000000000f0f7210 */ /* 0x000fe20007ffe1ff */
[C---:B------:R-:W-:Y:S01]  /*26f0*/  IMAD R0, R20.reuse, -0x800000, R3 ;  /* 0xff80000014007824 */ /* 0x040fe200078e0203 */
[----:B------:R-:W-:Y:S02]  /*2700*/  IADD3 R5, PT, PT, R20, 0x7f, -R5 ;  /* 0x0000007f14057810 */ /* 0x000fe40007ffe805 */
[----:B------:R-:W0:Y:S01]  /*2710*/  MUFU.RCP R8, R15 ;  /* 0x0000000f00087308 */ /* 0x000e220000001000 */
[----:B------:R-:W-:Y:S02]  /*2720*/  FADD.FTZ R9, -R15, -RZ ;  /* 0x800000ff0f097221 */ /* 0x000fe40000010100 */
[----:B------:R-:W-:-:S02]  /*2730*/  IMAD.IADD R5, R5, 0x1, R6 ;  /* 0x0000000105057824 */ /* 0x000fc400078e0206 */
[----:B0-----:R-:W-:-:S04]  /*2740*/  FFMA R7, R8, R9, 1 ;  /* 0x3f80000008077423 */ /* 0x001fc80000000009 */
[----:B------:R-:W-:-:S04]  /*2750*/  FFMA R7, R8, R7, R8 ;  /* 0x0000000708077223 */ /* 0x000fc80000000008 */
[----:B------:R-:W-:-:S04]  /*2760*/  FFMA R8, R0, R7, RZ ;  /* 0x0000000700087223 */ /* 0x000fc800000000ff */
[----:B------:R-:W-:-:S04]  /*2770*/  FFMA R3, R9, R8, R0 ;  /* 0x0000000809037223 */ /* 0x000fc80000000000 */
[----:B------:R-:W-:-:S04]  /*2780*/  FFMA R8, R7, R3, R8 ;  /* 0x0000000307087223 */ /* 0x000fc80000000008 */
[----:B------:R-:W-:-:S04]  /*2790*/  FFMA R9, R9, R8, R0 ;  /* 0x0000000809097223 */ /* 0x000fc80000000000 */
[----:B------:R-:W-:-:S05]  /*27a0*/  FFMA R0, R7, R9, R8 ;  /* 0x0000000907007223 */ /* 0x000fca0000000008 */
[----:B------:R-:W-:-:S04]  /*27b0*/  SHF.R.U32.HI R3, RZ, 0x17, R0 ;  /* 0x00000017ff037819 */ /* 0x000fc80000011600 */
[----:B------:R-:W-:-:S04]  /*27c0*/  LOP3.LUT R6, R3, 0xff, RZ, 0xc0, !PT ;  /* 0x000000ff03067812 */ /* 0x000fc800078ec0ff */
[----:B------:R-:W-:-:S05]  /*27d0*/  IADD3 R3, PT, PT, R6, R5, RZ ;  /* 0x0000000506037210 */ /* 0x000fca0007ffe0ff */
[----:B------:R-:W-:-:S05]  /*27e0*/  VIADD R6, R3, 0xffffffff ;  /* 0xffffffff03067836 */ /* 0x000fca0000000000 */
[----:B------:R-:W-:-:S13]  /*27f0*/  ISETP.GE.U32.AND P0, PT, R6, 0xfe, PT ;  /* 0x000000fe0600780c */ /* 0x000fda0003f06070 */
[----:B------:R-:W-:Y:S05]  /*2800*/  @!P0 BRA `(.L_x_56) ;  /* 0x0000000000808947 */ /* 0x000fea0003800000 */
[----:B------:R-:W-:-:S13]  /*2810*/  ISETP.GT.AND P0, PT, R3, 0xfe, PT ;  /* 0x000000fe0300780c */ /* 0x000fda0003f04270 */
[----:B------:R-:W-:Y:S05]  /*2820*/  @P0 BRA `(.L_x_57) ;  /* 0x00000000006c0947 */ /* 0x000fea0003800000 */
[----:B------:R-:W-:-:S13]  /*2830*/  ISETP.GE.AND P0, PT, R3, 0x1, PT ;  /* 0x000000010300780c */ /* 0x000fda0003f06270 */
[----:B------:R-:W-:Y:S05]  /*2840*/  @P0 BRA `(.L_x_58) ;  /* 0x0000000000740947 */ /* 0x000fea0003800000 */
[----:B------:R-:W-:Y:S02]  /*2850*/  ISETP.GE.AND P0, PT, R3, -0x18, PT ;  /* 0xffffffe80300780c */ /* 0x000fe40003f06270 */
[----:B------:R-:W-:-:S11]  /*2860*/  LOP3.LUT R0, R0, 0x80000000, RZ, 0xc0, !PT ;  /* 0x8000000000007812 */ /* 0x000fd600078ec0ff */
[----:B------:R-:W-:Y:S05]  /*2870*/  @!P0 BRA `(.L_x_58) ;  /* 0x0000000000688947 */ /* 0x000fea0003800000 */
[CCC-:B------:R-:W-:Y:S01]  /*2880*/  FFMA.RZ R5, R7.reuse, R9.reuse, R8.reuse ;  /* 0x0000000907057223 */ /* 0x1c0fe2000000c008 */
[CCC-:B------:R-:W-:Y:S01]  /*2890*/  FFMA.RP R6, R7.reuse, R9.reuse, R8.reuse ;  /* 0x0000000907067223 */ /* 0x1c0fe20000008008 */
[----:B------:R-:W-:Y:S01]  /*28a0*/  FFMA.RM R9, R7, R9, R8 ;  /* 0x0000000907097223 */ /* 0x000fe20000004008 */
[C---:B------:R-:W-:Y:S01]  /*28b0*/  VIADD R7, R3.reuse, 0x20 ;  /* 0x0000002003077836 */ /* 0x040fe20000000000 */
[----:B------:R-:W-:Y:S02]  /*28c0*/  ISETP.NE.AND P2, PT, R3, RZ, PT ;  /* 0x000000ff0300720c */ /* 0x000fe40003f45270 */
[----:B------:R-:W-:Y:S02]  /*28d0*/  LOP3.LUT R5, R5, 0x7fffff, RZ, 0xc0, !PT ;  /* 0x007fffff05057812 */ /* 0x000fe400078ec0ff */
[----:B------:R-:W-:Y:S02]  /*28e0*/  ISETP.NE.AND P1, PT, R3, RZ, PT ;  /* 0x000000ff0300720c */ /* 0x000fe40003f25270 */
[----:B------:R-:W-:-:S02]  /*28f0*/  LOP3.LUT R8, R5, 0x800000, RZ, 0xfc, !PT ;  /* 0x0080000005087812 */ /* 0x000fc400078efcff */
[----:B------:R-:W-:Y:S02]  /*2900*/  IADD3 R3, PT, PT, -R3, RZ, RZ ;  /* 0x000000ff03037210 */ /* 0x000fe40007ffe1ff */
[----:B------:R-:W-:Y:S02]  /*2910*/  SHF.L.U32 R7, R8, R7, RZ ;  /* 0x0000000708077219 */ /* 0x000fe400000006ff */
[----:B------:R-:W-:Y:S02]  /*2920*/  FSETP.NEU.FTZ.AND P0, PT, R6, R9, PT ;  /* 0x000000090600720b */ /* 0x000fe40003f1d000 */
[----:B------:R-:W-:Y:S02]  /*2930*/  SEL R3, R3, RZ, P2 ;  /* 0x000000ff03037207 */ /* 0x000fe40001000000 */
[----:B------:R-:W-:Y:S02]  /*2940*/  ISETP.NE.AND P1, PT, R7, RZ, P1 ;  /* 0x000000ff0700720c */ /* 0x000fe40000f25270 */
[----:B------:R-:W-:-:S02]  /*2950*/  SHF.R.U32.HI R8, RZ, R3, R8 ;  /* 0x00000003ff087219 */ /* 0x000fc40000011608 */
[----:B------:R-:W-:Y:S02]  /*2960*/  PLOP3.LUT P0, PT, P0, P1, PT, 0xf8, 0x8f ;  /* 0x00000000008f781c */ /* 0x000fe40000703f70 */
[----:B------:R-:W-:Y:S02]  /*2970*/  SHF.R.U32.HI R5, RZ, 0x1, R8 ;  /* 0x00000001ff057819 */ /* 0x000fe40000011608 */
[----:B------:R-:W-:-:S04]  /*2980*/  SEL R6, RZ, 0x1, !P0 ;  /* 0x00000001ff067807 */ /* 0x000fc80004000000 */
[----:B------:R-:W-:-:S04]  /*2990*/  LOP3.LUT R3, R6, 0x1, R5, 0xf8, !PT ;  /* 0x0000000106037812 */ /* 0x000fc800078ef805 */
[----:B------:R-:W-:-:S05]  /*29a0*/  LOP3.LUT R8, R3, R8, RZ, 0xc0, !PT ;  /* 0x0000000803087212 */ /* 0x000fca00078ec0ff */
[----:B------:R-:W-:-:S05]  /*29b0*/  IMAD.IADD R5, R5, 0x1, R8 ;  /* 0x0000000105057824 */ /* 0x000fca00078e0208 */
[----:B------:R-:W-:Y:S01]  /*29c0*/  LOP3.LUT R0, R5, R0, RZ, 0xfc, !PT ;  /* 0x0000000005007212 */ /* 0x000fe200078efcff */
[----:B------:R-:W-:Y:S06]  /*29d0*/  BRA `(.L_x_58) ;  /* 0x0000000000107947 */ /* 0x000fec0003800000 */
.L_x_57:
[----:B------:R-:W-:-:S04]  /*29e0*/  LOP3.LUT R0, R0, 0x80000000, RZ, 0xc0, !PT ;  /* 0x8000000000007812 */ /* 0x000fc800078ec0ff */
[----:B------:R-:W-:Y:S01]  /*29f0*/  LOP3.LUT R0, R0, 0x7f800000, RZ, 0xfc, !PT ;  /* 0x7f80000000007812 */ /* 0x000fe200078efcff */
[----:B------:R-:W-:Y:S06]  /*2a00*/  BRA `(.L_x_58) ;  /* 0x0000000000047947 */ /* 0x000fec0003800000 */
.L_x_56:
[----:B------:R-:W-:-:S07]  /*2a10*/  IMAD R0, R5, 0x800000, R0 ;  /* 0x0080000005007824 */ /* 0x000fce00078e0200 */
.L_x_58:
[----:B------:R-:W-:Y:S05]  /*2a20*/  BSYNC.RECONVERGENT B1 ;  /* 0x0000000000017941 */ /* 0x000fea0003800200 */
.L_x_55:
[----:B------:R-:W-:Y:S05]  /*2a30*/  BRA `(.L_x_59) ;  /* 0x0000000000207947 */ /* 0x000fea0003800000 */
.L_x_54:
[----:B------:R-:W-:-:S04]  /*2a40*/  LOP3.LUT R0, R0, 0x80000000, R3, 0x48, !PT ;  /* 0x8000000000007812 */ /* 0x000fc800078e4803 */
[----:B------:R-:W-:Y:S01]  /*2a50*/  LOP3.LUT R0, R0, 0x7f800000, RZ, 0xfc, !PT ;  /* 0x7f80000000007812 */ /* 0x000fe200078efcff */
[----:B------:R-:W-:Y:S06]  /*2a60*/  BRA `(.L_x_59) ;  /* 0x0000000000147947 */ /* 0x000fec0003800000 */
.L_x_53:
[----:B------:R-:W-:Y:S01]  /*2a70*/  LOP3.LUT R0, R0, 0x80000000, R3, 0x48, !PT ;  /* 0x8000000000007812 */ /* 0x000fe200078e4803 */
[----:B------:R-:W-:Y:S06]  /*2a80*/  BRA `(.L_x_59) ;  /* 0x00000000000c7947 */ /* 0x000fec0003800000 */
.L_x_52:
[----:B------:R-:W0:Y:S01]  /*2a90*/  MUFU.RSQ R0, -QNAN ;  /* 0xffc0000000007908 */ /* 0x000e220000001400 */
[----:B------:R-:W-:Y:S05]  /*2aa0*/  BRA `(.L_x_59) ;  /* 0x0000000000047947 */ /* 0x000fea0003800000 */
.L_x_51:
[----:B------:R-:W-:-:S07]  /*2ab0*/  FADD.FTZ R0, R3, R0 ;  /* 0x0000000003007221 */ /* 0x000fce0000010000 */
.L_x_59:
[----:B------:R-:W-:Y:S05]  /*2ac0*/  BSYNC.RECONVERGENT B0 ;  /* 0x0000000000007941 */ /* 0x000fea0003800200 */
.L_x_49:
[----:B------:R-:W-:-:S04]  /*2ad0*/  HFMA2 R5, -RZ, RZ, 0, 0 ;  /* 0x00000000ff057431 */ /* 0x000fc800000001ff */
[----:B0-----:R-:W-:Y:S05]  /*2ae0*/  RET.REL.NODEC R4 `(_Z21CalculatePArrayKernelimPfS_S_S_) ;  /* 0xffffffd404447950 */ /* 0x001fea0003c3ffff */
        .type           $_Z21CalculatePArrayKernelimPfS_S_S_$__internal_accurate_pow,@function
        .size           $_Z21CalculatePArrayKernelimPfS_S_S_$__internal_accurate_pow,(.L_x_63 - $_Z21CalculatePArrayKernelimPfS_S_S_$__internal_accurate_pow)
$_Z21CalculatePArrayKernelimPfS_S_S_$__internal_accurate_pow:
[----:B------:R-:W0:Y:S01]  /*2af0*/  MUFU.RCP64H R15, 2 ;  /* 0x40000000000f7908 */ /* 0x000e220000001800 */
[----:B------:R-:W-:Y:S01]  /*2b00*/  IMAD.MOV.U32 R4, RZ, RZ, 0x0 ;  /* 0x00000000ff047424 */ /* 0x000fe200078e00ff */
[----:B------:R-:W-:Y:S01]  /*2b10*/  MOV R14, RZ ;  /* 0x000000ff000e7202 */ /* 0x000fe20000000f00 */
[----:B------:R-:W-:Y:S01]  /*2b20*/  IMAD.MOV.U32 R5, RZ, RZ, 0x40000000 ;  /* 0x40000000ff057424 */ /* 0x000fe200078e00ff */
[----:B------:R-:W-:Y:S01]  /*2b30*/  UMOV UR4, 0x7d2cafe2 ;  /* 0x7d2cafe200047882 */ /* 0x000fe20000000000 */
[----:B------:R-:W-:-:S04]  /*2b40*/  UMOV UR5, 0x3eb0f5ff ;  /* 0x3eb0f5ff00057882 */ /* 0x000fc80000000000 */
[----:B0-----:R-:W-:-:S08]  /*2b50*/  DFMA R4, R14, -R4, 1 ;  /* 0x3ff000000e04742b */ /* 0x001fd00000000804 */
[----:B------:R-:W-:-:S08]  /*2b60*/  DFMA R4, R4, R4, R4 ;  /* 0x000000040404722b */ /* 0x000fd00000000004 */
[----:B------:R-:W-:Y:S01]  /*2b70*/  DFMA R14, R14, R4, R14 ;  /* 0x000000040e0e722b */ /* 0x000fe2000000000e */
[----:B------:R-:W-:Y:S02]  /*2b80*/  IMAD.MOV.U32 R4, RZ, RZ, 0x41ad3b5a ;  /* 0x41ad3b5aff047424 */ /* 0x000fe400078e00ff */
[----:B------:R-:W-:-:S05]  /*2b90*/  IMAD.MOV.U32 R5, RZ, RZ, 0x3ed0f5d2 ;  /* 0x3ed0f5d2ff057424 */ /* 0x000fca00078e00ff */
[----:B------:R-:W-:-:S08]  /*2ba0*/  DMUL R28, RZ, R14 ;  /* 0x0000000eff1c7228 */ /* 0x000fd00000000000 */
[----:B------:R-:W-:-:S08]  /*2bb0*/  DFMA R28, RZ, R14, R28 ;  /* 0x0000000eff1c722b */ /* 0x000fd0000000001c */
[CC--:B------:R-:W-:Y:S02]  /*2bc0*/  DMUL R16, R28.reuse, R28.reuse ;  /* 0x0000001c1c107228 */ /* 0x0c0fe40000000000 */
[----:B------:R-:W-:Y:S02]  /*2bd0*/  DADD R10, RZ, -R28 ;  /* 0x00000000ff0a7229 */ /* 0x000fe4000000081c */
[----:B------:R-:W-:-:S04]  /*2be0*/  DMUL R6, R28, R28 ;  /* 0x0000001c1c067228 */ /* 0x000fc80000000000 */
[----:B------:R-:W-:Y:S01]  /*2bf0*/  DFMA R4, R16, UR4, R4 ;  /* 0x0000000410047c2b */ /* 0x000fe20008000004 */
[----:B------:R-:W-:Y:S01]  /*2c00*/  UMOV UR4, 0x75488a3f ;  /* 0x75488a3f00047882 */ /* 0x000fe20000000000 */
[----:B------:R-:W-:Y:S01]  /*2c10*/  UMOV UR5, 0x3ef3b20a ;  /* 0x3ef3b20a00057882 */ /* 0x000fe20000000000 */
[----:B------:R-:W-:-:S05]  /*2c20*/  DADD R10, R10, R10 ;  /* 0x000000000a0a7229 */ /* 0x000fca000000000a */
[----:B------:R-:W-:Y:S01]  /*2c30*/  DFMA R4, R16, R4, UR4 ;  /* 0x0000000410047e2b */ /* 0x000fe20008000004 */
[----:B------:R-:W-:Y:S01]  /*2c40*/  UMOV UR4, 0xe4faecd5 ;  /* 0xe4faecd500047882 */ /* 0x000fe20000000000 */
[----:B------:R-:W-:Y:S01]  /*2c50*/  UMOV UR5, 0x3f1745cd ;  /* 0x3f1745cd00057882 */ /* 0x000fe20000000000 */
[----:B------:R-:W-:-:S05]  /*2c60*/  DFMA R10, RZ, -R28, R10 ;  /* 0x8000001cff0a722b */ /* 0x000fca000000000a */
[----:B------:R-:W-:Y:S01]  /*2c70*/  DFMA R4, R16, R4, UR4 ;  /* 0x0000000410047e2b */ /* 0x000fe20008000004 */
[----:B------:R-:W-:Y:S01]  /*2c80*/  UMOV UR4, 0x258a578b ;  /* 0x258a578b00047882 */ /* 0x000fe20000000000 */
[----:B------:R-:W-:Y:S01]  /*2c90*/  UMOV UR5, 0x3f3c71c7 ;  /* 0x3f3c71c700057882 */ /* 0x000fe20000000000 */
[----:B------:R-:W-:-:S05]  /*2ca0*/  DMUL R10, R14, R10 ;  /* 0x0000000a0e0a7228 */ /* 0x000fca0000000000 */
[----:B------:R-:W-:Y:S01]  /*2cb0*/  DFMA R4, R16, R4, UR4 ;  /* 0x0000000410047e2b */ /* 0x000fe20008000004 */
[----:B------:R-:W-:Y:S01]  /*2cc0*/  UMOV UR4, 0x9242b910 ;  /* 0x9242b91000047882 */ /* 0x000fe20000000000 */
[----:B------:R-:W-:-:S03]  /*2cd0*/  UMOV UR5, 0x3f624924 ;  /* 0x3f62492400057882 */ /* 0x000fc60000000000 */
[----:B------:R-:W-:Y:S01]  /*2ce0*/  IADD3 R19, PT, PT, R11, 0x100000, RZ ;  /* 0x001000000b137810 */ /* 0x000fe20007ffe0ff */
[----:B------:R-:W-:Y:S02]  /*2cf0*/  IMAD.MOV.U32 R18, RZ, RZ, R10 ;  /* 0x000000ffff127224 */ /* 0x000fe400078e000a */
[----:B------:R-:W-:Y:S01]  /*2d00*/  DFMA R4, R16, R4, UR4 ;  /* 0x0000000410047e2b */ /* 0x000fe20008000004 */
[----:B------:R-:W-:Y:S01]  /*2d10*/  UMOV UR4, 0x99999dfb ;  /* 0x99999dfb00047882 */ /* 0x000fe20000000000 */
[----:B------:R-:W-:-:S06]  /*2d20*/  UMOV UR5, 0x3f899999 ;  /* 0x3f89999900057882 */ /* 0x000fcc0000000000 */
[----:B------:R-:W-:Y:S01]  /*2d30*/  DFMA R8, R16, R4, UR4 ;  /* 0x0000000410087e2b */ /* 0x000fe20008000004 */
[----:B------:R-:W-:Y:S01]  /*2d40*/  UMOV UR4, 0x55555555 ;  /* 0x5555555500047882 */ /* 0x000fe20000000000 */
[----:B------:R-:W-:-:S06]  /*2d50*/  UMOV UR5, 0x3fb55555 ;  /* 0x3fb5555500057882 */ /* 0x000fcc0000000000 */
[----:B------:R-:W-:-:S08]  /*2d60*/  DFMA R4, R16, R8, UR4 ;  /* 0x0000000410047e2b */ /* 0x000fd00008000008 */
[----:B------:R-:W-:Y:S01]  /*2d70*/  DADD R12, -R4, UR4 ;  /* 0x00000004040c7e29 */ /* 0x000fe20008000100 */
[----:B------:R-:W-:Y:S01]  /*2d80*/  UMOV UR4, 0xb9e7b0 ;  /* 0x00b9e7b000047882 */ /* 0x000fe20000000000 */
[----:B------:R-:W-:-:S06]  /*2d90*/  UMOV UR5, 0x3c46a4cb ;  /* 0x3c46a4cb00057882 */ /* 0x000fcc0000000000 */
[----:B------:R-:W-:Y:S02]  /*2da0*/  DFMA R12, R16, R8, R12 ;  /* 0x00000008100c722b */ /* 0x000fe4000000000c */
[C---:B------:R-:W-:Y:S02]  /*2db0*/  DMUL R8, R28.reuse, R6 ;  /* 0x000000061c087228 */ /* 0x040fe40000000000 */
[----:B------:R-:W-:-:S04]  /*2dc0*/  DFMA R16, R28, R28, -R6 ;  /* 0x0000001c1c10722b */ /* 0x000fc80000000806 */
[----:B------:R-:W-:Y:S01]  /*2dd0*/  DADD R12, R12, -UR4 ;  /* 0x800000040c0c7e29 */ /* 0x000fe20008000000 */
[----:B------:R-:W-:Y:S01]  /*2de0*/  UMOV UR4, 0x0 ;  /* 0x0000000000047882 */ /* 0x000fe20000000000 */
[C---:B------:R-:W-:Y:S01]  /*2df0*/  DFMA R14, R28.reuse, R6, -R8 ;  /* 0x000000061c0e722b */ /* 0x040fe20000000808 */
[----:B------:R-:W-:Y:S01]  /*2e00*/  UMOV UR5, 0x3ff00000 ;  /* 0x3ff0000000057882 */ /* 0x000fe20000000000 */
[----:B------:R-:W-:-:S04]  /*2e10*/  DFMA R16, R28, R18, R16 ;  /* 0x000000121c10722b */ /* 0x000fc80000000010 */
[----:B------:R-:W-:Y:S02]  /*2e20*/  DADD R20, R4, R12 ;  /* 0x0000000004147229 */ /* 0x000fe4000000000c */
[----:B------:R-:W-:-:S06]  /*2e30*/  DFMA R14, R10, R6, R14 ;  /* 0x000000060a0e722b */ /* 0x000fcc000000000e */
[----:B------:R-:W-:Y:S02]  /*2e40*/  DMUL R6, R20, R8 ;  /* 0x0000000814067228 */ /* 0x000fe40000000000 */
[----:B------:R-:W-:Y:S02]  /*2e50*/  DFMA R14, R28, R16, R14 ;  /* 0x000000101c0e722b */ /* 0x000fe4000000000e */
[----:B------:R-:W-:-:S04]  /*2e60*/  DADD R16, R4, -R20 ;  /* 0x0000000004107229 */ /* 0x000fc80000000814 */
[----:B------:R-:W-:-:S04]  /*2e70*/  DFMA R4, R20, R8, -R6 ;  /* 0x000000081404722b */ /* 0x000fc80000000806 */
[----:B------:R-:W-:-:S04]  /*2e80*/  DADD R16, R12, R16 ;  /* 0x000000000c107229 */ /* 0x000fc80000000010 */
[----:B------:R-:W-:-:S08]  /*2e90*/  DFMA R4, R20, R14, R4 ;  /* 0x0000000e1404722b */ /* 0x000fd00000000004 */
[----:B------:R-:W-:-:S08]  /*2ea0*/  DFMA R16, R16, R8, R4 ;  /* 0x000000081010722b */ /* 0x000fd00000000004 */
[----:B------:R-:W-:-:S08]  /*2eb0*/  DADD R8, R6, R16 ;  /* 0x0000000006087229 */ /* 0x000fd00000000010 */
[--C-:B------:R-:W-:Y:S02]  /*2ec0*/  DADD R4, R28, R8.reuse ;  /* 0x000000001c047229 */ /* 0x100fe40000000008 */
[----:B------:R-:W-:-:S06]  /*2ed0*/  DADD R6, R6, -R8 ;  /* 0x0000000006067229 */ /* 0x000fcc0000000808 */
[----:B------:R-:W-:Y:S02]  /*2ee0*/  DADD R28, R28, -R4 ;  /* 0x000000001c1c7229 */ /* 0x000fe40000000804 */
[----:B------:R-:W-:-:S06]  /*2ef0*/  DADD R6, R16, R6 ;  /* 0x0000000010067229 */ /* 0x000fcc0000000006 */
[----:B------:R-:W-:Y:S01]  /*2f00*/  DADD R28, R8, R28 ;  /* 0x00000000081c7229 */ /* 0x000fe2000000001c */
[----:B------:R-:W-:Y:S01]  /*2f10*/  IMAD.MOV.U32 R8, RZ, RZ, -0x105c611 ;  /* 0xfefa39efff087424 */ /* 0x000fe200078e00ff */
[----:B------:R-:W-:-:S06]  /*2f20*/  MOV R9, 0x3fe62e42 ;  /* 0x3fe62e4200097802 */ /* 0x000fcc0000000f00 */
[----:B------:R-:W-:-:S08]  /*2f30*/  DADD R6, R6, R28 ;  /* 0x0000000006067229 */ /* 0x000fd0000000001c */
[----:B------:R-:W-:Y:S01]  /*2f40*/  DADD R12, R10, R6 ;  /* 0x000000000a0c7229 */ /* 0x000fe20000000006 */
[----:B------:R-:W-:Y:S02]  /*2f50*/  IMAD.MOV.U32 R10, RZ, RZ, -0x105c611 ;  /* 0xfefa39efff0a7424 */ /* 0x000fe400078e00ff */
[----:B------:R-:W-:-:S05]  /*2f60*/  IMAD.MOV.U32 R11, RZ, RZ, 0x3fe62e42 ;  /* 0x3fe62e42ff0b7424 */ /* 0x000fca00078e00ff */
[----:B------:R-:W-:-:S08]  /*2f70*/  DADD R6, R4, R12 ;  /* 0x0000000004067229 */ /* 0x000fd0000000000c */
[--C-:B------:R-:W-:Y:S02]  /*2f80*/  DFMA R8, R8, UR4, R6.reuse ;  /* 0x0000000408087c2b */ /* 0x100fe40008000006 */
[----:B------:R-:W-:-:S06]  /*2f90*/  DADD R14, R4, -R6 ;  /* 0x00000000040e7229 */ /* 0x000fcc0000000806 */
[----:B------:R-:W-:Y:S02]  /*2fa0*/  DFMA R4, -R10, 1, R8 ;  /* 0x3ff000000a04782b */ /* 0x000fe40000000108 */
[----:B------:R-:W-:Y:S01]  /*2fb0*/  DADD R14, R12, R14 ;  /* 0x000000000c0e7229 */ /* 0x000fe2000000000e */
[----:B------:R-:W-:-:S05]  /*2fc0*/  LOP3.LUT R12, R3, 0xff0fffff, RZ, 0xc0, !PT ;  /* 0xff0fffff030c7812 */ /* 0x000fca00078ec0ff */
[----:B------:R-:W-:Y:S01]  /*2fd0*/  DADD R4, -R6, R4 ;  /* 0x0000000006047229 */ /* 0x000fe20000000104 */
[----:B------:R-:W-:Y:S01]  /*2fe0*/  MOV R6, 0x3b39803f ;  /* 0x3b39803f00067802 */ /* 0x000fe20000000f00 */
[----:B------:R-:W-:-:S06]  /*2ff0*/  IMAD.MOV.U32 R7, RZ, RZ, 0x3c7abc9e ;  /* 0x3c7abc9eff077424 */ /* 0x000fcc00078e00ff */
[----:B------:R-:W-:-:S08]  /*3000*/  DADD R4, R14, -R4 ;  /* 0x000000000e047229 */ /* 0x000fd00000000804 */
[----:B------:R-:W-:Y:S01]  /*3010*/  DFMA R6, R6, UR4, R4 ;  /* 0x0000000406067c2b */ /* 0x000fe20008000004 */
[----:B------:R-:W-:Y:S01]  /*3020*/  UMOV UR4, 0x3b39803f ;  /* 0x3b39803f00047882 */ /* 0x000fe20000000000 */
[----:B------:R-:W-:Y:S01]  /*3030*/  IMAD.SHL.U32 R4, R3, 0x2, RZ ;  /* 0x0000000203047824 */ /* 0x000fe200078e00ff */
[----:B------:R-:W-:-:S04]  /*3040*/  UMOV UR5, 0x3c7abc9e ;  /* 0x3c7abc9e00057882 */ /* 0x000fc80000000000 */
[----:B------:R-:W-:Y:S01]  /*3050*/  ISETP.GT.U32.AND P0, PT, R4, -0x2000001, PT ;  /* 0xfdffffff0400780c */ /* 0x000fe20003f04070 */
[----:B------:R-:W-:-:S03]  /*3060*/  DADD R4, R8, R6 ;  /* 0x0000000008047229 */ /* 0x000fc60000000006 */
[----:B------:R-:W-:-:S05]  /*3070*/  SEL R31, R12, R3, P0 ;  /* 0x000000030c1f7207 */ /* 0x000fca0000000000 */
[----:B------:R-:W-:Y:S02]  /*3080*/  DADD R8, R8, -R4 ;  /* 0x0000000008087229 */ /* 0x000fe40000000804 */
[----:B------:R-:W-:-:S06]  /*3090*/  DMUL R12, R4, R30 ;  /* 0x0000001e040c7228 */ /* 0x000fcc0000000000 */
[----:B------:R-:W-:Y:S02]  /*30a0*/  DADD R8, R6, R8 ;  /* 0x0000000006087229 */ /* 0x000fe40000000008 */
[----:B------:R-:W-:Y:S01]  /*30b0*/  DFMA R4, R4, R30, -R12 ;  /* 0x0000001e0404722b */ /* 0x000fe2000000080c */
[----:B------:R-:W-:Y:S01]  /*30c0*/  MOV R6, 0x652b82fe ;  /* 0x652b82fe00067802 */ /* 0x000fe20000000f00 */
[----:B------:R-:W-:-:S06]  /*30d0*/  IMAD.MOV.U32 R7, RZ, RZ, 0x3ff71547 ;  /* 0x3ff71547ff077424 */ /* 0x000fcc00078e00ff */
[----:B------:R-:W-:-:S08]  /*30e0*/  DFMA R30, R8, R30, R4 ;  /* 0x0000001e081e722b */ /* 0x000fd00000000004 */
[----:B------:R-:W-:-:S08]  /*30f0*/  DADD R4, R12, R30 ;  /* 0x000000000c047229 */ /* 0x000fd0000000001e */
[----:B------:R-:W-:Y:S02]  /*3100*/  DFMA R6, R4, R6, 6.75539944105574400000e+15 ;  /* 0x433800000406742b */ /* 0x000fe40000000006 */
[----:B------:R-:W-:Y:S01]  /*3110*/  FSETP.GEU.AND P0, PT, |R5|, 4.1917929649353027344, PT ;  /* 0x4086232b0500780b */ /* 0x000fe20003f0e200 */
[----:B------:R-:W-:-:S05]  /*3120*/  DADD R12, R12, -R4 ;  /* 0x000000000c0c7229 */ /* 0x000fca0000000804 */
[----:B------:R-:W-:-:S03]  /*3130*/  DADD R8, R6, -6.75539944105574400000e+15 ;  /* 0xc338000006087429 */ /* 0x000fc60000000000 */
[----:B------:R-:W-:-:S05]  /*3140*/  DADD R30, R30, R12 ;  /* 0x000000001e1e7229 */ /* 0x000fca000000000c */
[----:B------:R-:W-:-:S08]  /*3150*/  DFMA R10, R8, -R10, R4 ;  /* 0x8000000a080a722b */ /* 0x000fd00000000004 */
[----:B------:R-:W-:Y:S01]  /*3160*/  DFMA R8, R8, -UR4, R10 ;  /* 0x8000000408087c2b */ /* 0x000fe2000800000a */
[----:B------:R-:W-:Y:S01]  /*3170*/  UMOV UR4, 0x69ce2bdf ;  /* 0x69ce2bdf00047882 */ /* 0x000fe20000000000 */
[----:B------:R-:W-:Y:S01]  /*3180*/  IMAD.MOV.U32 R10, RZ, RZ, -0x35dec16 ;  /* 0xfca213eaff0a7424 */ /* 0x000fe200078e00ff */
[----:B------:R-:W-:Y:S01]  /*3190*/  MOV R11, 0x3e928af3 ;  /* 0x3e928af3000b7802 */ /* 0x000fe20000000f00 */
[----:B------:R-:W-:-:S05]  /*31a0*/  UMOV UR5, 0x3e5ade15 ;  /* 0x3e5ade1500057882 */ /* 0x000fca0000000000 */
[----:B------:R-:W-:Y:S01]  /*31b0*/  DFMA R10, R8, UR4, R10 ;  /* 0x00000004080a7c2b */ /* 0x000fe2000800000a */
[----:B------:R-:W-:Y:S01]  /*31c0*/  UMOV UR4, 0x62401315 ;  /* 0x6240131500047882 */ /* 0x000fe20000000000 */
[----:B------:R-:W-:-:S06]  /*31d0*/  UMOV UR5, 0x3ec71dee ;  /* 0x3ec71dee00057882 */ /* 0x000fcc0000000000 */
[----:B------:R-:W-:Y:S01]  /*31e0*/  DFMA R10, R8, R10, UR4 ;  /* 0x00000004080a7e2b */ /* 0x000fe2000800000a */
        /* <DEDUP_REMOVED lines=20> */
[----:B------:R-:W-:-:S08]  /*3330*/  DFMA R10, R8, R10, UR4 ;  /* 0x00000004080a7e2b */ /* 0x000fd0000800000a */
[----:B------:R-:W-:-:S08]  /*3340*/  DFMA R10, R8, R10, 1 ;  /* 0x3ff00000080a742b */ /* 0x000fd0000000000a */
[----:B------:R-:W-:-:S10]  /*3350*/  DFMA R8, R8, R10, 1 ;  /* 0x3ff000000808742b */ /* 0x000fd4000000000a */
[----:B------:R-:W-:Y:S02]  /*3360*/  IMAD R11, R6, 0x100000, R9 ;  /* 0x00100000060b7824 */ /* 0x000fe400078e0209 */
[----:B------:R-:W-:Y:S01]  /*3370*/  IMAD.MOV.U32 R10, RZ, RZ, R8 ;  /* 0x000000ffff0a7224 */ /* 0x000fe200078e0008 */
[----:B------:R-:W-:Y:S06]  /*3380*/  @!P0 BRA `(.L_x_60) ;  /* 0x0000000000348947 */ /* 0x000fec0003800000 */
[----:B------:R-:W-:Y:S01]  /*3390*/  FSETP.GEU.AND P1, PT, |R5|, 4.2275390625, PT ;  /* 0x408748000500780b */ /* 0x000fe20003f2e200 */
[C---:B------:R-:W-:Y:S02]  /*33a0*/  DADD R10, R4.reuse, +INF ;  /* 0x7ff00000040a7429 */ /* 0x040fe40000000000 */
[----:B------:R-:W-:-:S08]  /*33b0*/  DSETP.GEU.AND P0, PT, R4, RZ, PT ;  /* 0x000000ff0400722a */ /* 0x000fd00003f0e000 */
[----:B------:R-:W-:Y:S02]  /*33c0*/  FSEL R10, R10, RZ, P0 ;  /* 0x000000ff0a0a7208 */ /* 0x000fe40000000000 */
[----:B------:R-:W-:Y:S01]  /*33d0*/  FSEL R11, R11, RZ, P0 ;  /* 0x000000ff0b0b7208 */ /* 0x000fe20000000000 */
[----:B------:R-:W-:Y:S06]  /*33e0*/  @P1 BRA `(.L_x_60) ;  /* 0x00000000001c1947 */ /* 0x000fec0003800000 */
[----:B------:R-:W-:Y:S01]  /*33f0*/  LEA.HI R3, R6, R6, RZ, 0x1 ;  /* 0x0000000606037211 */ /* 0x000fe200078f08ff */
[----:B------:R-:W-:-:S03]  /*3400*/  IMAD.MOV.U32 R10, RZ, RZ, RZ ;  /* 0x000000ffff0a7224 */ /* 0x000fc600078e00ff */
[----:B------:R-:W-:-:S04]  /*3410*/  SHF.R.S32.HI R3, RZ, 0x1, R3 ;  /* 0x00000001ff037819 */ /* 0x000fc80000011403 */
[----:B------:R-:W-:Y:S01]  /*3420*/  IADD3 R6, PT, PT, R6, -R3, RZ ;  /* 0x8000000306067210 */ /* 0x000fe20007ffe0ff */
[----:B------:R-:W-:-:S03]  /*3430*/  IMAD R9, R3, 0x100000, R9 ;  /* 0x0010000003097824 */ /* 0x000fc600078e0209 */
[----:B------:R-:W-:-:S06]  /*3440*/  LEA R11, R6, 0x3ff00000, 0x14 ;  /* 0x3ff00000060b7811 */ /* 0x000fcc00078ea0ff */
[----:B------:R-:W-:-:S11]  /*3450*/  DMUL R10, R8, R10 ;  /* 0x0000000a080a7228 */ /* 0x000fd60000000000 */
.L_x_60:
[----:B------:R-:W-:Y:S01]  /*3460*/  DFMA R30, R30, R10, R10 ;  /* 0x0000000a1e1e722b */ /* 0x000fe2000000000a */
[----:B------:R-:W-:Y:S01]  /*3470*/  MOV R4, R0 ;  /* 0x0000000000047202 */ /* 0x000fe20000000f00 */
[----:B------:R-:W-:Y:S01]  /*3480*/  DSETP.NEU.AND P0, PT, |R10|, +INF , PT ;  /* 0x7ff000000a00742a */ /* 0x000fe20003f0d200 */
[----:B------:R-:W-:-:S07]  /*3490*/  IMAD.MOV.U32 R5, RZ, RZ, 0x0 ;  /* 0x00000000ff057424 */ /* 0x000fce00078e00ff */
[----:B------:R-:W-:Y:S02]  /*34a0*/  FSEL R3, R10, R30, !P0 ;  /* 0x0000001e0a037208 */ /* 0x000fe40004000000 */
[----:B------:R-:W-:Y:S02]  /*34b0*/  FSEL R10, R11, R31, !P0 ;  /* 0x0000001f0b0a7208 */ /* 0x000fe40004000000 */
[----:B------:R-:W-:Y:S02]  /*34c0*/  R2UR UR4, R3 ;  /* 0x00000000030472ca */ /* 0x000fe400000e0000 */
[----:B------:R-:W-:Y:S01]  /*34d0*/  R2UR UR5, R10 ;  /* 0x000000000a0572ca */ /* 0x000fe200000e0000 */
[----:B------:R-:W-:-:S14]  /*34e0*/  RET.REL.NODEC R4 `(_Z21CalculatePArrayKernelimPfS_S_S_) ;  /* 0xffffffc804c47950 */ /* 0x000fdc0003c3ffff */
.L_x_61:
[----:B------:R-:W-:-:S00]  /*34f0*/  BRA `(.L_x_61) ;  /* 0xfffffffc00fc7947 */ /* 0x000fc0000383ffff */
[----:B------:R-:W-:-:S00]  /*3500*/  NOP ;  /* 0x0000000000007918 */ /* 0x000fc00000000000 */
[----:B------:R-:W-:-:S00]  /*3510*/  NOP ;  /* 0x0000000000007918 */ /* 0x000fc00000000000 */
[----:B------:R-:W-:-:S00]  /*3520*/  NOP ;  /* 0x0000000000007918 */ /* 0x000fc00000000000 */
[----:B------:R-:W-:-:S00]  /*3530*/  NOP ;  /* 0x0000000000007918 */ /* 0x000fc00000000000 */
[----:B------:R-:W-:-:S00]  /*3540*/  NOP ;  /* 0x0000000000007918 */ /* 0x000fc00000000000 */
[----:B------:R-:W-:-:S00]  /*3550*/  NOP ;  /* 0x0000000000007918 */ /* 0x000fc00000000000 */
[----:B------:R-:W-:-:S00]  /*3560*/  NOP ;  /* 0x0000000000007918 */ /* 0x000fc00000000000 */
[----:B------:R-:W-:-:S00]  /*3570*/  NOP ;  /* 0x0000000000007918 */ /* 0x000fc00000000000 */
.L_x_63:


//--------------------- .nv.global.init           --------------------------
	.section	.nv.global.init,"aw",@progbits
.nv.global.init:
	.type		$str$1,@object
	.size		$str$1,($str - $str$1)
$str$1:
        /*0000*/ 	.byte	0x41, 0x20, 0x6c, 0x6f, 0x63, 0x61, 0x6c, 0x20, 0x25, 0x66, 0x20, 0x0a, 0x00
	.type		$str,@object
	.size		$str,(.L_0 - $str)
$str:
        /*000d*/ 	.byte	0x49, 0x20, 0x73, 0x68, 0x6f, 0x75, 0x6c, 0x64, 0x20, 0x72, 0x75, 0x6e, 0x20, 0x6f, 0x6e, 0x6c
        /*001d*/ 	.byte	0x79, 0x20, 0x6f, 0x6e, 0x63, 0x65, 0x20, 0x66, 0x6f, 0x72, 0x20, 0x41, 0x5f, 0x4c, 0x6f, 0x63
        /*002d*/ 	.byte	0x61, 0x6c, 0x20, 0x25, 0x64, 0x21, 0x20, 0x0a, 0x00
.L_0:


//--------------------- .nv.shared._Z21CalculatePArrayKernelimPfS_S_S_ --------------------------
	.section	.nv.shared._Z21CalculatePArrayKernelimPfS_S_S_,"aw",@nobits
	.sectionflags	@""
	.align	4
.nv.shared._Z21CalculatePArrayKernelimPfS_S_S_:
	.zero		1136


//--------------------- .nv.shared.reserved.0     --------------------------
	.section	.nv.shared.reserved.0,"aw",@nobits
	.weak		__nv_reservedSMEM_offset_0_alias
	.size		__nv_reservedSMEM_offset_0_alias, 0, 64
	.other		__nv_reservedSMEM_offset_0_alias,@"STO_CUDA_RESERVED_SHARED STV_DEFAULT"
__nv_reservedSMEM_offset_0_alias:
	.zero		0
	.zero		64


//--------------------- .nv.constant0._Z21CalculatePArrayKernelimPfS_S_S_ --------------------------
	.section	.nv.constant0._Z21CalculatePArrayKernelimPfS_S_S_,"a",@progbits
	.sectionflags	@""
	.align	4
.nv.constant0._Z21CalculatePArrayKernelimPfS_S_S_:
	.zero		944


//--------------------- SYMBOLS --------------------------

	.type		.nv.reservedSmem.offset0,@object
	.size		.nv.reservedSmem.offset0,0x4
	.type		.nv.reservedSmem.cap,@object
	.size		.nv.reservedSmem.cap,0x4
	.type		vprintf,@function
